	.headerflags	@"EF_CUDA_TEXMODE_UNIFIED EF_CUDA_64BIT_ADDRESS EF_CUDA_ACCELERATORS EF_CUDA_SM90 EF_CUDA_VIRTUAL_SM(EF_CUDA_SM90)"
	.elftype	@"ET_EXEC"


//--------------------- .nv.info                  --------------------------
	.section	.nv.info,"",@"SHT_CUDA_INFO"
	.align	4


	//----- nvinfo : EIATTR_REGCOUNT
	.align		4
        /*0000*/ 	.byte	0x04, 0x2f
        /*0002*/ 	.short	(.L_3 - .L_2)
	.align		4
.L_2:
        /*0004*/ 	.word	index@(triton_poi_fused__native_batch_norm_legit_no_training_add_rrelu_with_noise_functional_28)
        /*0008*/ 	.word	0x00000035


	//----- nvinfo : EIATTR_MIN_STACK_SIZE
	.align		4
.L_3:
        /*000c*/ 	.byte	0x04, 0x12
        /*000e*/ 	.short	(.L_5 - .L_4)
	.align		4
.L_4:
        /*0010*/ 	.word	index@(triton_poi_fused__native_batch_norm_legit_no_training_add_rrelu_with_noise_functional_28)
        /*0014*/ 	.word	0x00000000


	//----- nvinfo : EIATTR_FRAME_SIZE
	.align		4
.L_5:
        /*0018*/ 	.byte	0x04, 0x11
        /*001a*/ 	.short	(.L_7 - .L_6)
	.align		4
.L_6:
        /*001c*/ 	.word	index@(triton_poi_fused__native_batch_norm_legit_no_training_add_rrelu_with_noise_functional_28)
        /*0020*/ 	.word	0x00000000


	//----- nvinfo : EIATTR_MIN_STACK_SIZE
	.align		4
.L_7:
        /*0024*/ 	.byte	0x04, 0x12
        /*0026*/ 	.short	(.L_9 - .L_8)
	.align		4
.L_8:
        /*0028*/ 	.word	index@(triton_poi_fused__native_batch_norm_legit_no_training_add_rrelu_with_noise_functional_28)
        /*002c*/ 	.word	0x00000000
.L_9:


//--------------------- .nv.info.triton_poi_fused__native_batch_norm_legit_no_training_add_rrelu_with_noise_functional_28 --------------------------
	.section	.nv.info.triton_poi_fused__native_batch_norm_legit_no_training_add_rrelu_with_noise_functional_28,"",@"SHT_CUDA_INFO"
	.sectionflags	@""
	.align	4


	//----- nvinfo : EIATTR_CUDA_API_VERSION
	.align		4
        /*0000*/ 	.byte	0x04, 0x37
        /*0002*/ 	.short	(.L_11 - .L_10)
.L_10:
        /*0004*/ 	.word	0x0000007c


	//----- nvinfo : EIATTR_KPARAM_INFO
	.align		4
.L_11:
        /*0008*/ 	.byte	0x04, 0x17
        /*000a*/ 	.short	(.L_13 - .L_12)
.L_12:
        /*000c*/ 	.word	0x00000000
        /*0010*/ 	.short	0x0009
        /*0012*/ 	.short	0x0044
        /*0014*/ 	.byte	0x00, 0xf0, 0x11, 0x00


	//----- nvinfo : EIATTR_KPARAM_INFO
	.align		4
.L_13:
        /*0018*/ 	.byte	0x04, 0x17
        /*001a*/ 	.short	(.L_15 - .L_14)
.L_14:
        /*001c*/ 	.word	0x00000000
        /*0020*/ 	.short	0x0008
        /*0022*/ 	.short	0x0040
        /*0024*/ 	.byte	0x00, 0xf0, 0x11, 0x00


	//----- nvinfo : EIATTR_KPARAM_INFO
	.align		4
.L_15:
        /*0028*/ 	.byte	0x04, 0x17
        /*002a*/ 	.short	(.L_17 - .L_16)
.L_16:
        /*002c*/ 	.word	0x00000000
        /*0030*/ 	.short	0x0007
        /*0032*/ 	.short	0x0038
        /*0034*/ 	.byte	0x00, 0xf4, 0x21, 0x00


	//----- nvinfo : EIATTR_KPARAM_INFO
	.align		4
.L_17:
        /*0038*/ 	.byte	0x04, 0x17
        /*003a*/ 	.short	(.L_19 - .L_18)
.L_18:
        /*003c*/ 	.word	0x00000000
        /*0040*/ 	.short	0x0006
        /*0042*/ 	.short	0x0030
        /*0044*/ 	.byte	0x00, 0xf4, 0x21, 0x00


	//----- nvinfo : EIATTR_KPARAM_INFO
	.align		4
.L_19:
        /*0048*/ 	.byte	0x04, 0x17
        /*004a*/ 	.short	(.L_21 - .L_20)
.L_20:
        /*004c*/ 	.word	0x00000000
        /*0050*/ 	.short	0x0005
        /*0052*/ 	.short	0x0028
        /*0054*/ 	.byte	0x00, 0xf4, 0x21, 0x00


	//----- nvinfo : EIATTR_KPARAM_INFO
	.align		4
.L_21:
        /*0058*/ 	.byte	0x04, 0x17
        /*005a*/ 	.short	(.L_23 - .L_22)
.L_22:
        /*005c*/ 	.word	0x00000000
        /*0060*/ 	.short	0x0004
        /*0062*/ 	.short	0x0020
        /*0064*/ 	.byte	0x00, 0xf4, 0x21, 0x00


	//----- nvinfo : EIATTR_KPARAM_INFO
	.align		4
.L_23:
        /*0068*/ 	.byte	0x04, 0x17
        /*006a*/ 	.short	(.L_25 - .L_24)
.L_24:
        /*006c*/ 	.word	0x00000000
        /*0070*/ 	.short	0x0003
        /*0072*/ 	.short	0x0018
        /*0074*/ 	.byte	0x00, 0xf4, 0x21, 0x00


	//----- nvinfo : EIATTR_KPARAM_INFO
	.align		4
.L_25:
        /*0078*/ 	.byte	0x04, 0x17
        /*007a*/ 	.short	(.L_27 - .L_26)
.L_26:
        /*007c*/ 	.word	0x00000000
        /*0080*/ 	.short	0x0002
        /*0082*/ 	.short	0x0010
        /*0084*/ 	.byte	0x00, 0xf4, 0x21, 0x00


	//----- nvinfo : EIATTR_KPARAM_INFO
	.align		4
.L_27:
        /*0088*/ 	.byte	0x04, 0x17
        /*008a*/ 	.short	(.L_29 - .L_28)
.L_28:
        /*008c*/ 	.word	0x00000000
        /*0090*/ 	.short	0x0001
        /*0092*/ 	.short	0x0008
        /*0094*/ 	.byte	0x00, 0xf4, 0x21, 0x00


	//----- nvinfo : EIATTR_KPARAM_INFO
	.align		4
.L_29:
        /*0098*/ 	.byte	0x04, 0x17
        /*009a*/ 	.short	(.L_31 - .L_30)
.L_30:
        /*009c*/ 	.word	0x00000000
        /*00a0*/ 	.short	0x0000
        /*00a2*/ 	.short	0x0000
        /*00a4*/ 	.byte	0x00, 0xf4, 0x21, 0x00


	//----- nvinfo : EIATTR_SPARSE_MMA_MASK
	.align		4
.L_31:
        /*00a8*/ 	.byte	0x03, 0x50
        /*00aa*/ 	.short	0x0000


	//----- nvinfo : EIATTR_MAXREG_COUNT
	.align		4
        /*00ac*/ 	.byte	0x03, 0x1b
        /*00ae*/ 	.short	0x00ff


	//----- nvinfo : EIATTR_EXIT_INSTR_OFFSETS
	.align		4
        /*00b0*/ 	.byte	0x04, 0x1c
        /*00b2*/ 	.short	(.L_33 - .L_32)


	//   ....[0]....
.L_32:
        /*00b4*/ 	.word	0x000021b0


	//   ....[1]....
        /*00b8*/ 	.word	0x00002200


	//----- nvinfo : EIATTR_REQNTID
	.align		4
.L_33:
        /*00bc*/ 	.byte	0x04, 0x10
        /*00be*/ 	.short	(.L_35 - .L_34)
.L_34:
        /*00c0*/ 	.word	0x00000100
        /*00c4*/ 	.word	0x00000001
        /*00c8*/ 	.word	0x00000001


	//----- nvinfo : EIATTR_CBANK_PARAM_SIZE
	.align		4
.L_35:
        /*00cc*/ 	.byte	0x03, 0x19
        /*00ce*/ 	.short	0x0048


	//----- nvinfo : EIATTR_PARAM_CBANK
	.align		4
        /*00d0*/ 	.byte	0x04, 0x0a
        /*00d2*/ 	.short	(.L_37 - .L_36)
	.align		4
.L_36:
        /*00d4*/ 	.word	index@(.nv.constant0.triton_poi_fused__native_batch_norm_legit_no_training_add_rrelu_with_noise_functional_28)
        /*00d8*/ 	.short	0x0210
        /*00da*/ 	.short	0x0048


	//----- nvinfo : EIATTR_SW_WAR
	.align		4
.L_37:
        /*00dc*/ 	.byte	0x04, 0x36
        /*00de*/ 	.short	(.L_39 - .L_38)
.L_38:
        /*00e0*/ 	.word	0x00000008
.L_39:


//--------------------- .nv.callgraph             --------------------------
	.section	.nv.callgraph,"",@"SHT_CUDA_CALLGRAPH"
	.align	4
	.sectionentsize	8
	.align		4
        /*0000*/ 	.word	0x00000000
	.align		4
        /*0004*/ 	.word	0xffffffff
	.align		4
        /*0008*/ 	.word	0x00000000
	.align		4
        /*000c*/ 	.word	0xfffffffe
	.align		4
        /*0010*/ 	.word	0x00000000
	.align		4
        /*0014*/ 	.word	0xfffffffd
	.align		4
        /*0018*/ 	.word	0x00000000
	.align		4
        /*001c*/ 	.word	0xfffffffc


//--------------------- .nv.constant4             --------------------------
	.section	.nv.constant4,"a",@progbits
	.align	8
	.align		8
.nv.constant4:
        /*0000*/ 	.dword	_$_str
	.align		8
        /*0008*/ 	.dword	_$_str_$_2


//--------------------- .text.triton_poi_fused__native_batch_norm_legit_no_training_add_rrelu_with_noise_functional_28 --------------------------
	.section	.text.triton_poi_fused__native_batch_norm_legit_no_training_add_rrelu_with_noise_functional_28,"ax",@progbits
	.sectionflags	@"SHF_BARRIERS=1"
	.align	128
        .global         triton_poi_fused__native_batch_norm_legit_no_training_add_rrelu_with_noise_functional_28
        .type           triton_poi_fused__native_batch_norm_legit_no_training_add_rrelu_with_noise_functional_28,@function
        .size           triton_poi_fused__native_batch_norm_legit_no_training_add_rrelu_with_noise_functional_28,(.L_x_1 - triton_poi_fused__native_batch_norm_legit_no_training_add_rrelu_with_noise_functional_28)
        .other          triton_poi_fused__native_batch_norm_legit_no_training_add_rrelu_with_noise_functional_28,@"STO_CUDA_ENTRY STV_DEFAULT"
triton_poi_fused__native_batch_norm_legit_no_training_add_rrelu_with_noise_functional_28:
.text.triton_poi_fused__native_batch_norm_legit_no_training_add_rrelu_with_noise_functional_28:
[----:B------:R-:W0:Y:S01]  /*0000*/  LDC R1, c[0x0][0x28] ;  /* 0x00000a00ff017b82 */ /* 0x000e220000000800 */
[----:B------:R-:W1:Y:S07]  /*0010*/  S2R R0, SR_TID.X ;  /* 0x0000000000007919 */ /* 0x000e6e0000002100 */
[----:B------:R-:W2:Y:S01]  /*0020*/  LDC.64 R30, c[0x0][0x210] ;  /* 0x00008400ff1e7b82 */ /* 0x000ea20000000a00 */
[----:B------:R-:W-:Y:S02]  /*0030*/  CS2R R12, SRZ ;  /* 0x00000000000c7805 */ /* 0x000fe4000001ff00 */
[----:B------:R-:W-:Y:S01]  /*0040*/  CS2R R14, SRZ ;  /* 0x00000000000e7805 */ /* 0x000fe2000001ff00 */
[----:B------:R-:W3:Y:S01]  /*0050*/  S2R R7, SR_CTAID.Y ;  /* 0x0000000000077919 */ /* 0x000ee20000002600 */
[----:B------:R-:W4:Y:S01]  /*0060*/  S2R R3, SR_CTAID.X ;  /* 0x0000000000037919 */ /* 0x000f220000002500 */
[----:B------:R-:W-:-:S02]  /*0070*/  CS2R R20, SRZ ;  /* 0x0000000000147805 */ /* 0x000fc4000001ff00 */
[----:B------:R-:W-:Y:S02]  /*0080*/  CS2R R22, SRZ ;  /* 0x0000000000167805 */ /* 0x000fe4000001ff00 */
[----:B------:R-:W-:Y:S01]  /*0090*/  CS2R R18, SRZ ;  /* 0x0000000000127805 */ /* 0x000fe2000001ff00 */
[----:B------:R-:W-:Y:S01]  /*00a0*/  ULDC.64 UR6, c[0x0][0x208] ;  /* 0x0000820000067ab9 */ /* 0x000fe20000000a00 */
[----:B------:R-:W5:Y:S01]  /*00b0*/  S2UR UR5, SR_CgaCtaId ;  /* 0x00000000000579c3 */ /* 0x000f620000008800 */
[----:B------:R-:W-:Y:S01]  /*00c0*/  UMOV UR4, 0x400 ;  /* 0x0000040000047882 */ /* 0x000fe20000000000 */
[----:B------:R-:W-:Y:S02]  /*00d0*/  CS2R R32, SRZ ;  /* 0x0000000000207805 */ /* 0x000fe4000001ff00 */
[----:B------:R-:W-:Y:S01]  /*00e0*/  CS2R R34, SRZ ;  /* 0x0000000000227805 */ /* 0x000fe2000001ff00 */
[----:B------:R-:W-:-:S03]  /*00f0*/  ULDC.64 UR8, c[0x0][0x240] ;  /* 0x0000900000087ab9 */ /* 0x000fc60000000a00 */
[----:B------:R-:W5:Y:S08]  /*0100*/  LDC.64 R46, c[0x0][0x218] ;  /* 0x00008600ff2e7b82 */ /* 0x000f700000000a00 */
[----:B------:R-:W5:Y:S01]  /*0110*/  LDC.64 R38, c[0x0][0x220] ;  /* 0x00008800ff267b82 */ /* 0x000f620000000a00 */
[----:B-1----:R-:W-:Y:S01]  /*0120*/  IMAD.SHL.U32 R2, R0, 0x4, RZ ;  /* 0x0000000400027824 */ /* 0x002fe200078e00ff */
[----:B------:R-:W-:Y:S01]  /*0130*/  SHF.R.U32.HI R6, RZ, 0x6, R0 ;  /* 0x00000006ff067819 */ /* 0x000fe20000011600 */
[----:B---3--:R-:W-:-:S03]  /*0140*/  IMAD.SHL.U32 R5, R7, 0x10, RZ ;  /* 0x0000001007057824 */ /* 0x008fc600078e00ff */
[----:B------:R-:W-:Y:S02]  /*0150*/  LOP3.LUT R4, R2, 0xfc, RZ, 0xc0, !PT ;  /* 0x000000fc02047812 */ /* 0x000fe400078ec0ff */
[----:B------:R-:W1:Y:S01]  /*0160*/  LDC.64 R44, c[0x0][0x228] ;  /* 0x00008a00ff2c7b82 */ /* 0x000e620000000a00 */
[----:B------:R-:W-:Y:S02]  /*0170*/  SGXT.U32 R6, R6, 0x2 ;  /* 0x000000020606781a */ /* 0x000fe40000000000 */
[----:B----4-:R-:W-:Y:S02]  /*0180*/  PRMT R11, R4, 0x6540, R3 ;  /* 0x00006540040b7816 */ /* 0x010fe40000000003 */
[----:B------:R-:W-:Y:S02]  /*0190*/  LOP3.LUT R4, R5, R6, RZ, 0xfc, !PT ;  /* 0x0000000605047212 */ /* 0x000fe400078efcff */
[----:B------:R-:W-:Y:S02]  /*01a0*/  ISETP.GE.AND P0, PT, R11, 0x400, PT ;  /* 0x000004000b00780c */ /* 0x000fe40003f06270 */
[----:B------:R-:W-:Y:S01]  /*01b0*/  LOP3.LUT R8, R5, 0x4, R6, 0xfe, !PT ;  /* 0x0000000405087812 */ /* 0x000fe200078efe06 */
[----:B------:R-:W-:Y:S01]  /*01c0*/  IMAD R25, R4, 0x400, R11 ;  /* 0x0000040004197824 */ /* 0x000fe200078e020b */
[----:B------:R-:W-:-:S02]  /*01d0*/  LOP3.LUT R9, R5, 0x8, R6, 0xfe, !PT ;  /* 0x0000000805097812 */ /* 0x000fc400078efe06 */
[----:B------:R-:W-:Y:S01]  /*01e0*/  LOP3.LUT R10, R5, 0xc, R6, 0xfe, !PT ;  /* 0x0000000c050a7812 */ /* 0x000fe200078efe06 */
[--C-:B------:R-:W-:Y:S01]  /*01f0*/  IMAD R27, R8, 0x400, R11.reuse ;  /* 0x00000400081b7824 */ /* 0x100fe200078e020b */
[----:B------:R-:W-:Y:S01]  /*0200*/  ISETP.LT.AND P1, PT, R4, 0x40, !P0 ;  /* 0x000000400400780c */ /* 0x000fe20004721270 */
[C-C-:B------:R-:W-:Y:S01]  /*0210*/  IMAD R29, R9.reuse, 0x400, R11.reuse ;  /* 0x00000400091d7824 */ /* 0x140fe200078e020b */
[----:B------:R-:W-:Y:S01]  /*0220*/  ISETP.LT.AND P2, PT, R8, 0x40, !P0 ;  /* 0x000000400800780c */ /* 0x000fe20004741270 */
[C---:B------:R-:W-:Y:S01]  /*0230*/  IMAD R17, R10.reuse, 0x400, R11 ;  /* 0x000004000a117824 */ /* 0x040fe200078e020b */
[----:B------:R-:W-:Y:S01]  /*0240*/  ISETP.LT.AND P3, PT, R9, 0x40, !P0 ;  /* 0x000000400900780c */ /* 0x000fe20004761270 */
[----:B--2---:R-:W-:Y:S01]  /*0250*/  IMAD.WIDE R24, R25, 0x4, R30 ;  /* 0x0000000419187825 */ /* 0x004fe200078e021e */
[----:B------:R-:W-:Y:S02]  /*0260*/  ISETP.LT.AND P0, PT, R10, 0x40, !P0 ;  /* 0x000000400a00780c */ /* 0x000fe40004701270 */
[----:B------:R-:W-:-:S02]  /*0270*/  CS2R R8, SRZ ;  /* 0x0000000000087805 */ /* 0x000fc4000001ff00 */
[----:B------:R-:W-:Y:S01]  /*0280*/  CS2R R10, SRZ ;  /* 0x00000000000a7805 */ /* 0x000fe2000001ff00 */
[----:B------:R-:W-:-:S04]  /*0290*/  IMAD.WIDE R26, R27, 0x4, R30 ;  /* 0x000000041b1a7825 */ /* 0x000fc800078e021e */
[--C-:B------:R-:W-:Y:S01]  /*02a0*/  IMAD.WIDE R28, R29, 0x4, R30.reuse ;  /* 0x000000041d1c7825 */ /* 0x100fe200078e021e */
[----:B------:R2:W3:Y:S03]  /*02b0*/  @P1 LDG.E.EL.128 R12, desc[UR6][R24.64] ;  /* 0x00000006180c1981 */ /* 0x0004e6000c2e1d00 */
[----:B------:R-:W-:Y:S01]  /*02c0*/  IMAD.WIDE R30, R17, 0x4, R30 ;  /* 0x00000004111e7825 */ /* 0x000fe200078e021e */
[----:B------:R-:W-:Y:S01]  /*02d0*/  CS2R R16, SRZ ;  /* 0x0000000000107805 */ /* 0x000fe2000001ff00 */
[----:B------:R4:W3:Y:S04]  /*02e0*/  @P2 LDG.E.EL.128 R8, desc[UR6][R26.64] ;  /* 0x000000061a082981 */ /* 0x0008e8000c2e1d00 */
[----:B------:R1:W3:Y:S04]  /*02f0*/  @P3 LDG.E.EL.128 R20, desc[UR6][R28.64] ;  /* 0x000000061c143981 */ /* 0x0002e8000c2e1d00 */
[----:B------:R1:W3:Y:S01]  /*0300*/  @P0 LDG.E.EL.128 R16, desc[UR6][R30.64] ;  /* 0x000000061e100981 */ /* 0x0002e2000c2e1d00 */
[----:B------:R-:W-:Y:S01]  /*0310*/  IMAD.SHL.U32 R4, R0, 0x40, RZ ;  /* 0x0000004000047824 */ /* 0x000fe200078e00ff */
[----:B-----5:R-:W-:Y:S01]  /*0320*/  UPRMT UR4, UR5, 0x654, UR4 ;  /* 0x0000065405047896 */ /* 0x020fe20008000004 */
[----:B------:R-:W-:-:S03]  /*0330*/  ISETP.GE.AND P1, PT, R5, 0x40, PT ;  /* 0x000000400500780c */ /* 0x000fc60003f26270 */
[----:B--2---:R-:W-:Y:S02]  /*0340*/  LOP3.LUT R24, R4, 0xfc0, RZ, 0xc0, !PT ;  /* 0x00000fc004187812 */ /* 0x004fe400078ec0ff */
[----:B------:R-:W-:Y:S02]  /*0350*/  LOP3.LUT R6, R6, 0xfc0, R4, 0xf8, !PT ;  /* 0x00000fc006067812 */ /* 0x000fe400078ef804 */
[----:B------:R-:W-:-:S05]  /*0360*/  LEA R25, R24, UR4, 0x2 ;  /* 0x0000000418197c11 */ /* 0x000fca000f8e10ff */
[----:B----4-:R-:W-:Y:S02]  /*0370*/  IMAD R26, R6, 0x4, R25 ;  /* 0x00000004061a7824 */ /* 0x010fe400078e0219 */
[----:B------:R-:W2:Y:S01]  /*0380*/  @!P1 LDC.64 R24, c[0x0][0x228] ;  /* 0x00008a00ff189b82 */ /* 0x000ea20000000a00 */
[----:B------:R-:W-:-:S04]  /*0390*/  PRMT R6, R0, 0x6540, R3 ;  /* 0x0000654000067816 */ /* 0x000fc80000000003 */
[----:B------:R-:W-:Y:S01]  /*03a0*/  ISETP.GE.AND P0, PT, R6, 0x400, PT ;  /* 0x000004000600780c */ /* 0x000fe20003f06270 */
[----:B------:R-:W-:-:S03]  /*03b0*/  IMAD R6, R7, 0x400, R6 ;  /* 0x0000040007067824 */ /* 0x000fc600078e0206 */
[C---:B------:R-:W-:Y:S01]  /*03c0*/  ISETP.LT.AND P0, PT, R5.reuse, 0x40, !P0 ;  /* 0x000000400500780c */ /* 0x040fe20004701270 */
[----:B------:R-:W-:Y:S01]  /*03d0*/  IMAD.SHL.U32 R6, R6, 0x10, RZ ;  /* 0x0000001006067824 */ /* 0x000fe200078e00ff */
[----:B------:R-:W4:Y:S01]  /*03e0*/  @!P1 LDC.64 R40, c[0x0][0x238] ;  /* 0x00008e00ff289b82 */ /* 0x000f220000000a00 */
[----:B01----:R-:W-:Y:S02]  /*03f0*/  CS2R R28, SRZ ;  /* 0x00000000001c7805 */ /* 0x003fe4000001ff00 */
[----:B------:R-:W-:Y:S02]  /*0400*/  CS2R R30, SRZ ;  /* 0x00000000001e7805 */ /* 0x000fe4000001ff00 */
[----:B------:R-:W-:Y:S01]  /*0410*/  SHF.R.S32.HI R36, RZ, 0x1b, R7 ;  /* 0x0000001bff247819 */ /* 0x000fe20000011407 */
[----:B------:R-:W-:-:S03]  /*0420*/  VIADD R37, R5, 0x4 ;  /* 0x0000000405257836 */ /* 0x000fc60000000000 */
[----:B------:R-:W-:-:S04]  /*0430*/  SGXT R36, R36, 0x1 ;  /* 0x000000012424781a */ /* 0x000fc80000000200 */
[----:B------:R-:W-:Y:S01]  /*0440*/  LEA.HI R7, R36, R37, RZ, 0x4 ;  /* 0x0000002524077211 */ /* 0x000fe200078f20ff */
[----:B---3--:R-:W-:Y:S04]  /*0450*/  STS [R26], R12 ;  /* 0x0000000c1a007388 */ /* 0x008fe80000000800 */
[----:B------:R-:W-:Y:S04]  /*0460*/  STS [R26+0x80], R13 ;  /* 0x0000800d1a007388 */ /* 0x000fe80000000800 */
[----:B------:R-:W-:Y:S04]  /*0470*/  STS [R26+0x100], R14 ;  /* 0x0001000e1a007388 */ /* 0x000fe80000000800 */
[----:B------:R0:W-:Y:S04]  /*0480*/  STS [R26+0x180], R15 ;  /* 0x0001800f1a007388 */ /* 0x0001e80000000800 */
        /* <DEDUP_REMOVED lines=9> */
[----:B------:R-:W-:Y:S04]  /*0520*/  STS [R26+0xb0], R17 ;  /* 0x0000b0111a007388 */ /* 0x000fe80000000800 */
[----:B------:R-:W-:Y:S04]  /*0530*/  STS [R26+0x130], R18 ;  /* 0x000130121a007388 */ /* 0x000fe80000000800 */
[----:B------:R1:W-:Y:S01]  /*0540*/  STS [R26+0x1b0], R19 ;  /* 0x0001b0131a007388 */ /* 0x0003e20000000800 */
[----:B------:R-:W-:Y:S08]  /*0550*/  BAR.SYNC.DEFER_BLOCKING 0x0 ;  /* 0x0000000000007b1d */ /* 0x000ff00000010000 */
[----:B0-----:R-:W0:Y:S01]  /*0560*/  @!P1 LDC.64 R14, c[0x0][0x220] ;  /* 0x00008800ff0e9b82 */ /* 0x001e220000000a00 */
[----:B--2---:R2:W2:Y:S01]  /*0570*/  @!P1 LDG.E.EL.128 R32, desc[UR6][R24.64] ;  /* 0x0000000618209981 */ /* 0x0044a2000c2e1d00 */
[----:B-1----:R-:W-:-:S02]  /*0580*/  CS2R R8, SRZ ;  /* 0x0000000000087805 */ /* 0x002fc4000001ff00 */
[----:B---3--:R-:W-:Y:S02]  /*0590*/  CS2R R10, SRZ ;  /* 0x00000000000a7805 */ /* 0x008fe4000001ff00 */
[----:B-----5:R-:W-:Y:S02]  /*05a0*/  CS2R R20, SRZ ;  /* 0x0000000000147805 */ /* 0x020fe4000001ff00 */
[----:B------:R-:W-:Y:S01]  /*05b0*/  CS2R R22, SRZ ;  /* 0x0000000000167805 */ /* 0x000fe2000001ff00 */
[----:B------:R-:W-:Y:S01]  /*05c0*/  IMAD.WIDE R12, R6, 0x4, R46 ;  /* 0x00000004060c7825 */ /* 0x000fe200078e022e */
[----:B------:R-:W1:Y:S01]  /*05d0*/  @!P1 LDC.64 R18, c[0x0][0x230] ;  /* 0x00008c00ff129b82 */ /* 0x000e620000000a00 */
[----:B------:R-:W-:Y:S01]  /*05e0*/  CS2R R26, SRZ ;  /* 0x00000000001a7805 */ /* 0x000fe2000001ff00 */
[----:B----4-:R-:W3:Y:S04]  /*05f0*/  @!P1 LDG.E.EL.128 R28, desc[UR6][R40.64] ;  /* 0x00000006281c9981 */ /* 0x010ee8000c2e1d00 */
[----:B------:R4:W5:Y:S04]  /*0600*/  @P0 LDG.E.EL.128 R8, desc[UR6][R12.64] ;  /* 0x000000060c080981 */ /* 0x000968000c2e1d00 */
[----:B0-----:R-:W5:Y:S01]  /*0610*/  @!P1 LDG.E.EL.128 R20, desc[UR6][R14.64] ;  /* 0x000000060e149981 */ /* 0x001f62000c2e1d00 */
[----:B--2---:R-:W-:-:S06]  /*0620*/  CS2R R24, SRZ ;  /* 0x0000000000187805 */ /* 0x004fcc000001ff00 */
[----:B-1----:R0:W3:Y:S01]  /*0630*/  @!P1 LDG.E.EL.128 R24, desc[UR6][R18.64] ;  /* 0x0000000612189981 */ /* 0x0020e2000c2e1d00 */
[----:B----4-:R-:W-:-:S05]  /*0640*/  LOP3.LUT R12, R7, 0xfffffff0, RZ, 0xc0, !PT ;  /* 0xfffffff0070c7812 */ /* 0x010fca00078ec0ff */
[----:B------:R-:W-:Y:S01]  /*0650*/  IMAD.IADD R37, R37, 0x1, -R12 ;  /* 0x0000000125257824 */ /* 0x000fe200078e0a0c */
[----:B------:R-:W-:-:S03]  /*0660*/  CS2R R16, SRZ ;  /* 0x0000000000107805 */ /* 0x000fc6000001ff00 */
[----:B------:R-:W-:Y:S01]  /*0670*/  IMAD.IADD R7, R37, 0x1, R6 ;  /* 0x0000000125077824 */ /* 0x000fe200078e0206 */
[----:B0-----:R-:W-:Y:S02]  /*0680*/  CS2R R18, SRZ ;  /* 0x0000000000127805 */ /* 0x001fe4000001ff00 */
[----:B------:R-:W-:Y:S02]  /*0690*/  CS2R R12, SRZ ;  /* 0x00000000000c7805 */ /* 0x000fe4000001ff00 */
[----:B------:R-:W-:Y:S01]  /*06a0*/  CS2R R14, SRZ ;  /* 0x00000000000e7805 */ /* 0x000fe2000001ff00 */
[----:B------:R-:W-:-:S04]  /*06b0*/  IMAD.WIDE R40, R7, 0x4, R46 ;  /* 0x0000000407287825 */ /* 0x000fc800078e022e */
[----:B------:R-:W-:Y:S01]  /*06c0*/  IMAD.WIDE R42, R37, 0x4, R38 ;  /* 0x00000004252a7825 */ /* 0x000fe200078e0226 */
[----:B------:R-:W2:Y:S04]  /*06d0*/  @P0 LDG.E.EL.128 R16, desc[UR6][R40.64] ;  /* 0x0000000628100981 */ /* 0x000ea8000c2e1d00 */
[----:B------:R0:W2:Y:S01]  /*06e0*/  @!P1 LDG.E.EL.128 R12, desc[UR6][R42.64] ;  /* 0x000000062a0c9981 */ /* 0x0000a2000c2e1d00 */
[----:B------:R-:W-:Y:S01]  /*06f0*/  IMAD.MOV.U32 R7, RZ, RZ, 0x3e800000 ;  /* 0x3e800000ff077424 */ /* 0x000fe200078e00ff */
[----:B0-----:R-:W0:Y:S01]  /*0700*/  LDC.64 R42, c[0x0][0x230] ;  /* 0x00008c00ff2a7b82 */ /* 0x001e220000000a00 */
[----:B------:R-:W-:Y:S01]  /*0710*/  FADD R35, R35, 9.9999997473787516356e-06 ;  /* 0x3727c5ac23237421 */ /* 0x000fe20000000000 */
[----:B------:R-:W-:-:S05]  /*0720*/  FADD R32, R32, 9.9999997473787516356e-06 ;  /* 0x3727c5ac20207421 */ /* 0x000fca0000000000 */
[----:B------:R-:W1:Y:S01]  /*0730*/  MUFU.SQRT R35, R35 ;  /* 0x0000002300237308 */ /* 0x000e620000002000 */
[----:B------:R-:W-:Y:S01]  /*0740*/  FADD R33, R33, 9.9999997473787516356e-06 ;  /* 0x3727c5ac21217421 */ /* 0x000fe20000000000 */
[----:B------:R-:W-:-:S06]  /*0750*/  FADD R34, R34, 9.9999997473787516356e-06 ;  /* 0x3727c5ac22227421 */ /* 0x000fcc0000000000 */
[----:B------:R-:W4:Y:S08]  /*0760*/  MUFU.SQRT R32, R32 ;  /* 0x0000002000207308 */ /* 0x000f300000002000 */
[----:B------:R-:W0:Y:S01]  /*0770*/  MUFU.SQRT R33, R33 ;  /* 0x0000002100217308 */ /* 0x000e220000002000 */
[C---:B-1----:R-:W-:Y:S02]  /*0780*/  FSETP.GT.AND P6, PT, R35.reuse, 8.50705917302346158658e+37, PT ;  /* 0x7e8000002300780b */ /* 0x042fe40003fc4000 */
[----:B------:R-:W-:-:S05]  /*0790*/  FSETP.GEU.AND P5, PT, R35, 1.175494350822287508e-38, PT ;  /* 0x008000002300780b */ /* 0x000fca0003fae000 */
[----:B------:R-:W1:Y:S01]  /*07a0*/  MUFU.SQRT R34, R34 ;  /* 0x0000002200227308 */ /* 0x000e620000002000 */
[----:B----4-:R-:W-:Y:S01]  /*07b0*/  FSETP.GT.AND P3, PT, R32, 8.50705917302346158658e+37, PT ;  /* 0x7e8000002000780b */ /* 0x010fe20003f64000 */
[----:B-----5:R-:W-:Y:S01]  /*07c0*/  FADD R10, -R22, R10 ;  /* 0x0000000a160a7221 */ /* 0x020fe20000000100 */
[----:B------:R-:W-:Y:S01]  /*07d0*/  FSEL R22, R7, 1, P6 ;  /* 0x3f80000007167808 */ /* 0x000fe20003000000 */
[----:B------:R-:W-:Y:S02]  /*07e0*/  FADD R23, -R23, R11 ;  /* 0x0000000b17177221 */ /* 0x000fe40000000100 */
[----:B------:R-:W-:Y:S01]  /*07f0*/  @P6 FMUL R35, R35, 0.25 ;  /* 0x3e80000023236820 */ /* 0x000fe20000400000 */
[----:B0-----:R-:W-:Y:S02]  /*0800*/  FSETP.GT.AND P4, PT, R33, 8.50705917302346158658e+37, PT ;  /* 0x7e8000002100780b */ /* 0x001fe40003f84000 */
[----:B------:R-:W-:Y:S01]  /*0810*/  FSETP.GEU.AND P2, PT, R32, 1.175494350822287508e-38, PT ;  /* 0x008000002000780b */ /* 0x000fe20003f4e000 */
[----:B------:R-:W-:Y:S01]  /*0820*/  @!P5 FMUL R35, R35, 16777216 ;  /* 0x4b8000002323d820 */ /* 0x000fe20000400000 */
[----:B------:R-:W-:Y:S01]  /*0830*/  FSEL R11, R7, 1, P3 ;  /* 0x3f800000070b7808 */ /* 0x000fe20001800000 */
[----:B------:R-:W-:Y:S01]  /*0840*/  @!P5 FMUL R22, R22, 16777216 ;  /* 0x4b8000001616d820 */ /* 0x000fe20000400000 */
[----:B-1----:R-:W-:Y:S01]  /*0850*/  FSETP.GT.AND P6, PT, R34, 8.50705917302346158658e+37, PT ;  /* 0x7e8000002200780b */ /* 0x002fe20003fc4000 */
[----:B------:R-:W-:Y:S01]  /*0860*/  @P3 FMUL R32, R32, 0.25 ;  /* 0x3e80000020203820 */ /* 0x000fe20000400000 */
[----:B------:R-:W-:-:S02]  /*0870*/  FSETP.GEU.AND P3, PT, R33, 1.175494350822287508e-38, PT ;  /* 0x008000002100780b */ /* 0x000fc40003f6e000 */
[----:B------:R-:W-:-:S03]  /*0880*/  FSETP.GEU.AND P5, PT, R34, 1.175494350822287508e-38, PT ;  /* 0x008000002200780b */ /* 0x000fc60003fae000 */
[----:B------:R-:W-:Y:S01]  /*0890*/  @P4 FMUL R33, R33, 0.25 ;  /* 0x3e80000021214820 */ /* 0x000fe20000400000 */
[----:B------:R-:W0:Y:S01]  /*08a0*/  MUFU.RCP R35, R35 ;  /* 0x0000002300237308 */ /* 0x000e220000001000 */
[----:B------:R-:W-:-:S04]  /*08b0*/  @!P2 FMUL R32, R32, 16777216 ;  /* 0x4b8000002020a820 */ /* 0x000fc80000400000 */
[----:B------:R-:W-:Y:S02]  /*08c0*/  @P6 FMUL R34, R34, 0.25 ;  /* 0x3e80000022226820 */ /* 0x000fe40000400000 */
[----:B------:R-:W-:Y:S02]  /*08d0*/  @!P3 FMUL R33, R33, 16777216 ;  /* 0x4b8000002121b820 */ /* 0x000fe40000400000 */
[----:B------:R-:W-:Y:S01]  /*08e0*/  @!P5 FMUL R34, R34, 16777216 ;  /* 0x4b8000002222d820 */ /* 0x000fe20000400000 */
[----:B------:R-:W-:Y:S01]  /*08f0*/  MUFU.RCP R32, R32 ;  /* 0x0000002000207308 */ /* 0x000fe20000001000 */
[----:B------:R-:W-:Y:S01]  /*0900*/  FADD R48, -R20, R8 ;  /* 0x0000000814307221 */ /* 0x000fe20000000100 */
[----:B------:R-:W-:-:S06]  /*0910*/  FADD R9, -R21, R9 ;  /* 0x0000000915097221 */ /* 0x000fcc0000000100 */
[----:B------:R-:W1:Y:S01]  /*0920*/  MUFU.RCP R33, R33 ;  /* 0x0000002100217308 */ /* 0x000e620000001000 */
[----:B------:R-:W-:-:S07]  /*0930*/  FSEL R8, R7, 1, P4 ;  /* 0x3f80000007087808 */ /* 0x000fce0002000000 */
[----:B------:R-:W4:Y:S01]  /*0940*/  MUFU.RCP R34, R34 ;  /* 0x0000002200227308 */ /* 0x000f220000001000 */
[----:B------:R-:W-:Y:S01]  /*0950*/  FSEL R21, R7, 1, P6 ;  /* 0x3f80000007157808 */ /* 0x000fe20003000000 */
[----:B0-----:R-:W-:Y:S01]  /*0960*/  FMUL R22, R35, R22 ;  /* 0x0000001623167220 */ /* 0x001fe20000400000 */
[----:B------:R-:W-:Y:S01]  /*0970*/  @!P3 FMUL R8, R8, 16777216 ;  /* 0x4b8000000808b820 */ /* 0x000fe20000400000 */
[----:B------:R-:W-:Y:S02]  /*0980*/  @!P2 FMUL R11, R11, 16777216 ;  /* 0x4b8000000b0ba820 */ /* 0x000fe40000400000 */
[----:B------:R-:W-:Y:S01]  /*0990*/  FMUL R22, R22, R23 ;  /* 0x0000001716167220 */ /* 0x000fe20000400000 */
[----:B------:R-:W-:Y:S01]  /*09a0*/  @!P5 FMUL R21, R21, 16777216 ;  /* 0x4b8000001515d820 */ /* 0x000fe20000400000 */
[----:B-1----:R-:W-:Y:S01]  /*09b0*/  FMUL R40, R33, R8 ;  /* 0x0000000821287220 */ /* 0x002fe20000400000 */
[----:B------:R-:W-:Y:S01]  /*09c0*/  FMUL R11, R32, R11 ;  /* 0x0000000b200b7220 */ /* 0x000fe20000400000 */
[----:B---3--:R-:W-:Y:S01]  /*09d0*/  FFMA R8, R22, R27, R31 ;  /* 0x0000001b16087223 */ /* 0x008fe2000000001f */
[----:B------:R-:W-:Y:S01]  /*09e0*/  CS2R R22, SRZ ;  /* 0x0000000000167805 */ /* 0x000fe2000001ff00 */
[----:B------:R-:W-:-:S04]  /*09f0*/  IMAD.WIDE R32, R37, 0x4, R44 ;  /* 0x0000000425207825 */ /* 0x000fc800078e022c */
[----:B----4-:R-:W-:Y:S01]  /*0a00*/  FMUL R35, R34, R21 ;  /* 0x0000001522237220 */ /* 0x010fe20000400000 */
[----:B------:R-:W-:-:S06]  /*0a10*/  CS2R R20, SRZ ;  /* 0x0000000000147805 */ /* 0x000fcc000001ff00 */
[----:B------:R0:W3:Y:S01]  /*0a20*/  @!P1 LDG.E.EL.128 R20, desc[UR6][R32.64] ;  /* 0x0000000620149981 */ /* 0x0000e2000c2e1d00 */
[----:B------:R-:W-:Y:S02]  /*0a30*/  FMUL R34, R40, R9 ;  /* 0x0000000928227220 */ /* 0x000fe40000400000 */
[----:B------:R-:W1:Y:S01]  /*0a40*/  LDC.64 R40, c[0x0][0x238] ;  /* 0x00008e00ff287b82 */ /* 0x000e620000000a00 */
[----:B------:R-:W-:Y:S01]  /*0a50*/  FMUL R11, R11, R48 ;  /* 0x000000300b0b7220 */ /* 0x000fe20000400000 */
[----:B------:R-:W-:Y:S01]  /*0a60*/  FMUL R9, R35, R10 ;  /* 0x0000000a23097220 */ /* 0x000fe20000400000 */
[----:B------:R-:W-:Y:S01]  /*0a70*/  FFMA R10, R34, R25, R29 ;  /* 0x00000019220a7223 */ /* 0x000fe2000000001d */
[----:B--2---:R-:W-:Y:S01]  /*0a80*/  FADD R15, -R15, R19 ;  /* 0x000000130f0f7221 */ /* 0x004fe20000000100 */
[----:B------:R-:W-:Y:S01]  /*0a90*/  FFMA R11, R11, R24, R28 ;  /* 0x000000180b0b7223 */ /* 0x000fe2000000001c */
[----:B------:R-:W-:Y:S01]  /*0aa0*/  FFMA R9, R9, R26, R30 ;  /* 0x0000001a09097223 */ /* 0x000fe2000000001e */
[----:B------:R-:W-:-:S02]  /*0ab0*/  CS2R R24, SRZ ;  /* 0x0000000000187805 */ /* 0x000fc4000001ff00 */
[----:B------:R-:W-:Y:S01]  /*0ac0*/  CS2R R26, SRZ ;  /* 0x00000000001a7805 */ /* 0x000fe2000001ff00 */
[----:B------:R-:W-:Y:S01]  /*0ad0*/  FADD R14, -R14, R18 ;  /* 0x000000120e0e7221 */ /* 0x000fe20000000100 */
[----:B------:R-:W-:Y:S02]  /*0ae0*/  CS2R R28, SRZ ;  /* 0x00000000001c7805 */ /* 0x000fe4000001ff00 */
[----:B------:R-:W-:Y:S01]  /*0af0*/  CS2R R30, SRZ ;  /* 0x00000000001e7805 */ /* 0x000fe2000001ff00 */
[----:B0-----:R-:W-:-:S05]  /*0b00*/  IMAD.WIDE R32, R37, 0x4, R42 ;  /* 0x0000000425207825 */ /* 0x001fca00078e022a */
[----:B------:R0:W2:Y:S01]  /*0b10*/  @!P1 LDG.E.EL.128 R24, desc[UR6][R32.64] ;  /* 0x0000000620189981 */ /* 0x0000a2000c2e1d00 */
[----:B-1----:R-:W-:-:S05]  /*0b20*/  IMAD.WIDE R18, R37, 0x4, R40 ;  /* 0x0000000425127825 */ /* 0x002fca00078e0228 */
[----:B------:R1:W2:Y:S01]  /*0b30*/  @!P1 LDG.E.EL.128 R28, desc[UR6][R18.64] ;  /* 0x00000006121c9981 */ /* 0x0002a2000c2e1d00 */
[----:B0-----:R-:W-:Y:S01]  /*0b40*/  FADD R32, -R12, R16 ;  /* 0x000000100c207221 */ /* 0x001fe20000000100 */
[----:B-1----:R-:W-:Y:S01]  /*0b50*/  FADD R18, -R13, R17 ;  /* 0x000000110d127221 */ /* 0x002fe20000000100 */
[----:B------:R-:W-:-:S05]  /*0b60*/  VIADD R37, R5, 0x8 ;  /* 0x0000000805257836 */ /* 0x000fca0000000000 */
[----:B------:R-:W-:-:S04]  /*0b70*/  LEA.HI R12, R36, R37, RZ, 0x4 ;  /* 0x00000025240c7211 */ /* 0x000fc800078f20ff */
[----:B------:R-:W-:-:S05]  /*0b80*/  LOP3.LUT R12, R12, 0xfffffff0, RZ, 0xc0, !PT ;  /* 0xfffffff00c0c7812 */ /* 0x000fca00078ec0ff */
[----:B------:R-:W-:Y:S02]  /*0b90*/  IMAD.IADD R37, R37, 0x1, -R12 ;  /* 0x0000000125257824 */ /* 0x000fe400078e0a0c */
[----:B---3--:R-:W-:Y:S01]  /*0ba0*/  FADD R22, R22, 9.9999997473787516356e-06 ;  /* 0x3727c5ac16167421 */ /* 0x008fe20000000000 */
[----:B------:R-:W-:-:S05]  /*0bb0*/  FADD R23, R23, 9.9999997473787516356e-06 ;  /* 0x3727c5ac17177421 */ /* 0x000fca0000000000 */
[----:B------:R-:W0:Y:S01]  /*0bc0*/  MUFU.SQRT R22, R22 ;  /* 0x0000001600167308 */ /* 0x000e220000002000 */
[----:B------:R-:W-:Y:S01]  /*0bd0*/  FADD R21, R21, 9.9999997473787516356e-06 ;  /* 0x3727c5ac15157421 */ /* 0x000fe20000000000 */
[----:B------:R-:W-:-:S06]  /*0be0*/  FADD R20, R20, 9.9999997473787516356e-06 ;  /* 0x3727c5ac14147421 */ /* 0x000fcc0000000000 */
[----:B------:R-:W1:Y:S01]  /*0bf0*/  MUFU.SQRT R23, R23 ;  /* 0x0000001700177308 */ /* 0x000e620000002000 */
[----:B0-----:R-:W-:-:S07]  /*0c00*/  FSETP.GT.AND P3, PT, R22, 8.50705917302346158658e+37, PT ;  /* 0x7e8000001600780b */ /* 0x001fce0003f64000 */
[----:B------:R-:W0:Y:S01]  /*0c10*/  MUFU.SQRT R21, R21 ;  /* 0x0000001500157308 */ /* 0x000e220000002000 */
[----:B------:R-:W-:-:S07]  /*0c20*/  FSETP.GEU.AND P6, PT, R22, 1.175494350822287508e-38, PT ;  /* 0x008000001600780b */ /* 0x000fce0003fce000 */
[----:B------:R-:W3:Y:S01]  /*0c30*/  MUFU.SQRT R20, R20 ;  /* 0x0000001400147308 */ /* 0x000ee20000002000 */
[----:B-1----:R-:W-:Y:S02]  /*0c40*/  FSETP.GT.AND P5, PT, R23, 8.50705917302346158658e+37, PT ;  /* 0x7e8000001700780b */ /* 0x002fe40003fa4000 */
[----:B------:R-:W-:Y:S01]  /*0c50*/  FSEL R13, R7, 1, P3 ;  /* 0x3f800000070d7808 */ /* 0x000fe20001800000 */
[----:B------:R-:W-:Y:S01]  /*0c60*/  @P3 FMUL R22, R22, 0.25 ;  /* 0x3e80000016163820 */ /* 0x000fe20000400000 */
[----:B------:R-:W-:Y:S02]  /*0c70*/  FSETP.GEU.AND P2, PT, R23, 1.175494350822287508e-38, PT ;  /* 0x008000001700780b */ /* 0x000fe40003f4e000 */
[----:B0-----:R-:W-:Y:S01]  /*0c80*/  FSETP.GT.AND P4, PT, R21, 8.50705917302346158658e+37, PT ;  /* 0x7e8000001500780b */ /* 0x001fe20003f84000 */
[----:B------:R-:W-:Y:S01]  /*0c90*/  @!P6 FMUL R22, R22, 16777216 ;  /* 0x4b8000001616e820 */ /* 0x000fe20000400000 */
[----:B------:R-:W-:Y:S01]  /*0ca0*/  @!P6 FMUL R13, R13, 16777216 ;  /* 0x4b8000000d0de820 */ /* 0x000fe20000400000 */
[----:B------:R-:W-:-:S02]  /*0cb0*/  FSEL R16, R7, 1, P5 ;  /* 0x3f80000007107808 */ /* 0x000fc40002800000 */
[C---:B---3--:R-:W-:Y:S02]  /*0cc0*/  FSETP.GT.AND P6, PT, R20.reuse, 8.50705917302346158658e+37, PT ;  /* 0x7e8000001400780b */ /* 0x048fe40003fc4000 */
[----:B------:R-:W-:Y:S01]  /*0cd0*/  @P5 FMUL R23, R23, 0.25 ;  /* 0x3e80000017175820 */ /* 0x000fe20000400000 */
[C---:B------:R-:W-:Y:S02]  /*0ce0*/  FSETP.GEU.AND P3, PT, R21.reuse, 1.175494350822287508e-38, PT ;  /* 0x008000001500780b */ /* 0x040fe40003f6e000 */
[----:B------:R-:W-:Y:S01]  /*0cf0*/  FSETP.GEU.AND P5, PT, R20, 1.175494350822287508e-38, PT ;  /* 0x008000001400780b */ /* 0x000fe20003fae000 */
[----:B------:R-:W0:Y:S02]  /*0d00*/  MUFU.RCP R22, R22 ;  /* 0x0000001600167308 */ /* 0x000e240000001000 */
[----:B------:R-:W-:-:S05]  /*0d10*/  @P4 FMUL R21, R21, 0.25 ;  /* 0x3e80000015154820 */ /* 0x000fca0000400000 */
[----:B------:R-:W-:-:S03]  /*0d20*/  @P6 FMUL R20, R20, 0.25 ;  /* 0x3e80000014146820 */ /* 0x000fc60000400000 */
[----:B------:R-:W-:Y:S02]  /*0d30*/  @!P3 FMUL R21, R21, 16777216 ;  /* 0x4b8000001515b820 */ /* 0x000fe40000400000 */
[----:B------:R-:W-:Y:S01]  /*0d40*/  @!P5 FMUL R20, R20, 16777216 ;  /* 0x4b8000001414d820 */ /* 0x000fe20000400000 */
[----:B------:R-:W-:-:S03]  /*0d50*/  @!P2 FMUL R23, R23, 16777216 ;  /* 0x4b8000001717a820 */ /* 0x000fc60000400000 */
[----:B------:R-:W1:Y:S01]  /*0d60*/  MUFU.RCP R21, R21 ;  /* 0x0000001500157308 */ /* 0x000e620000001000 */
[----:B0-----:R-:W-:Y:S01]  /*0d70*/  FMUL R17, R22, R13 ;  /* 0x0000000d16117220 */ /* 0x001fe20000400000 */
[----:B------:R-:W-:-:S06]  /*0d80*/  FSEL R12, R7, 1, P4 ;  /* 0x3f800000070c7808 */ /* 0x000fcc0002000000 */
[----:B------:R-:W0:Y:S01]  /*0d90*/  MUFU.RCP R20, R20 ;  /* 0x0000001400147308 */ /* 0x000e220000001000 */
[----:B------:R-:W-:Y:S01]  /*0da0*/  FSEL R13, R7, 1, P6 ;  /* 0x3f800000070d7808 */ /* 0x000fe20003000000 */
[----:B------:R-:W-:-:S06]  /*0db0*/  @!P3 FMUL R12, R12, 16777216 ;  /* 0x4b8000000c0cb820 */ /* 0x000fcc0000400000 */
[----:B------:R-:W3:Y:S01]  /*0dc0*/  MUFU.RCP R23, R23 ;  /* 0x0000001700177308 */ /* 0x000ee20000001000 */
[----:B------:R-:W-:Y:S01]  /*0dd0*/  @!P5 FMUL R13, R13, 16777216 ;  /* 0x4b8000000d0dd820 */ /* 0x000fe20000400000 */
[----:B-1----:R-:W-:Y:S01]  /*0de0*/  FMUL R21, R21, R12 ;  /* 0x0000000c15157220 */ /* 0x002fe20000400000 */
[----:B------:R-:W-:Y:S02]  /*0df0*/  @!P2 FMUL R16, R16, 16777216 ;  /* 0x4b8000001010a820 */ /* 0x000fe40000400000 */
[----:B0-----:R-:W-:Y:S01]  /*0e00*/  FMUL R13, R20, R13 ;  /* 0x0000000d140d7220 */ /* 0x001fe20000400000 */
[----:B------:R-:W-:-:S03]  /*0e10*/  FMUL R18, R21, R18 ;  /* 0x0000001215127220 */ /* 0x000fc60000400000 */
[----:B------:R-:W-:Y:S01]  /*0e20*/  FMUL R13, R13, R32 ;  /* 0x000000200d0d7220 */ /* 0x000fe20000400000 */
[----:B--2---:R-:W-:Y:S01]  /*0e30*/  FFMA R34, R18, R25, R29 ;  /* 0x0000001912227223 */ /* 0x004fe2000000001d */
[----:B------:R-:W-:Y:S01]  /*0e40*/  CS2R R20, SRZ ;  /* 0x0000000000147805 */ /* 0x000fe2000001ff00 */
[----:B---3--:R-:W-:Y:S01]  /*0e50*/  FMUL R16, R23, R16 ;  /* 0x0000001017107220 */ /* 0x008fe20000400000 */
[----:B------:R-:W-:Y:S01]  /*0e60*/  FFMA R35, R13, R24, R28 ;  /* 0x000000180d237223 */ /* 0x000fe2000000001c */
[----:B------:R-:W-:Y:S01]  /*0e70*/  CS2R R22, SRZ ;  /* 0x0000000000167805 */ /* 0x000fe2000001ff00 */
[----:B------:R-:W-:-:S05]  /*0e80*/  IMAD.WIDE R28, R37, 0x4, R44 ;  /* 0x00000004251c7825 */ /* 0x000fca00078e022c */
[----:B------:R-:W2:Y:S01]  /*0e90*/  @!P1 LDG.E.EL.128 R20, desc[UR6][R28.64] ;  /* 0x000000061c149981 */ /* 0x000ea2000c2e1d00 */
[----:B------:R-:W-:Y:S01]  /*0ea0*/  FMUL R16, R16, R15 ;  /* 0x0000000f10107220 */ /* 0x000fe20000400000 */
[----:B------:R-:W-:Y:S01]  /*0eb0*/  FMUL R17, R17, R14 ;  /* 0x0000000e11117220 */ /* 0x000fe20000400000 */
[----:B------:R-:W-:Y:S01]  /*0ec0*/  IMAD.IADD R25, R37, 0x1, R6 ;  /* 0x0000000125197824 */ /* 0x000fe200078e0206 */
[----:B------:R-:W-:Y:S01]  /*0ed0*/  CS2R R12, SRZ ;  /* 0x00000000000c7805 */ /* 0x000fe2000001ff00 */
[----:B------:R-:W-:Y:S01]  /*0ee0*/  FFMA R32, R16, R27, R31 ;  /* 0x0000001b10207223 */ /* 0x000fe2000000001f */
[----:B------:R-:W-:Y:S01]  /*0ef0*/  FFMA R33, R17, R26, R30 ;  /* 0x0000001a11217223 */ /* 0x000fe2000000001e */
[----:B------:R-:W-:Y:S02]  /*0f00*/  CS2R R14, SRZ ;  /* 0x00000000000e7805 */ /* 0x000fe4000001ff00 */
[----:B------:R-:W-:Y:S02]  /*0f10*/  CS2R R16, SRZ ;  /* 0x0000000000107805 */ /* 0x000fe4000001ff00 */
[----:B------:R-:W-:Y:S01]  /*0f20*/  CS2R R18, SRZ ;  /* 0x0000000000127805 */ /* 0x000fe2000001ff00 */
[----:B------:R-:W-:-:S04]  /*0f30*/  IMAD.WIDE R24, R25, 0x4, R46 ;  /* 0x0000000419187825 */ /* 0x000fc800078e022e */
[----:B------:R-:W-:Y:S01]  /*0f40*/  IMAD.WIDE R26, R37, 0x4, R38 ;  /* 0x00000004251a7825 */ /* 0x000fe200078e0226 */
[----:B------:R0:W3:Y:S04]  /*0f50*/  @P0 LDG.E.EL.128 R12, desc[UR6][R24.64] ;  /* 0x00000006180c0981 */ /* 0x0000e8000c2e1d00 */
[----:B------:R1:W3:Y:S01]  /*0f60*/  @!P1 LDG.E.EL.128 R16, desc[UR6][R26.64] ;  /* 0x000000061a109981 */ /* 0x0002e2000c2e1d00 */
[----:B------:R-:W-:-:S05]  /*0f70*/  VIADD R49, R5, 0xc ;  /* 0x0000000c05317836 */ /* 0x000fca0000000000 */
[----:B------:R-:W-:-:S04]  /*0f80*/  LEA.HI R36, R36, R49, RZ, 0x4 ;  /* 0x0000003124247211 */ /* 0x000fc800078f20ff */
[----:B------:R-:W-:-:S05]  /*0f90*/  LOP3.LUT R36, R36, 0xfffffff0, RZ, 0xc0, !PT ;  /* 0xfffffff024247812 */ /* 0x000fca00078ec0ff */
[----:B------:R-:W-:Y:S01]  /*0fa0*/  IMAD.IADD R49, R49, 0x1, -R36 ;  /* 0x0000000131317824 */ /* 0x000fe200078e0a24 */
[----:B------:R-:W-:Y:S01]  /*0fb0*/  CS2R R30, SRZ ;  /* 0x00000000001e7805 */ /* 0x000fe2000001ff00 */
[----:B--2---:R-:W-:Y:S01]  /*0fc0*/  FADD R20, R20, 9.9999997473787516356e-06 ;  /* 0x3727c5ac14147421 */ /* 0x004fe20000000000 */
[----:B------:R-:W-:Y:S01]  /*0fd0*/  FADD R21, R21, 9.9999997473787516356e-06 ;  /* 0x3727c5ac15157421 */ /* 0x000fe20000000000 */
[----:B------:R-:W-:-:S03]  /*0fe0*/  FADD R22, R22, 9.9999997473787516356e-06 ;  /* 0x3727c5ac16167421 */ /* 0x000fc60000000000 */
[----:B0-----:R-:W0:Y:S01]  /*0ff0*/  MUFU.SQRT R24, R21 ;  /* 0x0000001500187308 */ /* 0x001e220000002000 */
[----:B------:R-:W-:-:S07]  /*1000*/  FADD R23, R23, 9.9999997473787516356e-06 ;  /* 0x3727c5ac17177421 */ /* 0x000fce0000000000 */
[----:B------:R-:W2:Y:S08]  /*1010*/  MUFU.SQRT R20, R20 ;  /* 0x0000001400147308 */ /* 0x000eb00000002000 */
[----:B------:R-:W4:Y:S01]  /*1020*/  MUFU.SQRT R22, R22 ;  /* 0x0000001600167308 */ /* 0x000f220000002000 */
[----:B0-----:R-:W-:-:S07]  /*1030*/  FSETP.GT.AND P6, PT, R24, 8.50705917302346158658e+37, PT ;  /* 0x7e8000001800780b */ /* 0x001fce0003fc4000 */
[----:B------:R-:W0:Y:S01]  /*1040*/  MUFU.SQRT R23, R23 ;  /* 0x0000001700177308 */ /* 0x000e220000002000 */
[----:B--2---:R-:W-:Y:S02]  /*1050*/  FSETP.GT.AND P4, PT, R20, 8.50705917302346158658e+37, PT ;  /* 0x7e8000001400780b */ /* 0x004fe40003f84000 */
[----:B----4-:R-:W-:Y:S02]  /*1060*/  FSETP.GT.AND P5, PT, R22, 8.50705917302346158658e+37, PT ;  /* 0x7e8000001600780b */ /* 0x010fe40003fa4000 */
[C---:B------:R-:W-:Y:S01]  /*1070*/  FSETP.GEU.AND P2, PT, R24.reuse, 1.175494350822287508e-38, PT ;  /* 0x008000001800780b */ /* 0x040fe20003f4e000 */
[----:B------:R-:W-:Y:S01]  /*1080*/  @P6 FMUL R24, R24, 0.25 ;  /* 0x3e80000018186820 */ /* 0x000fe20000400000 */
[----:B-1----:R-:W-:Y:S02]  /*1090*/  FSEL R27, R7, 1, P6 ;  /* 0x3f800000071b7808 */ /* 0x002fe40003000000 */
[----:B------:R-:W-:-:S05]  /*10a0*/  FSETP.GEU.AND P3, PT, R20, 1.175494350822287508e-38, PT ;  /* 0x008000001400780b */ /* 0x000fca0003f6e000 */
[----:B------:R-:W-:Y:S01]  /*10b0*/  @P4 FMUL R20, R20, 0.25 ;  /* 0x3e80000014144820 */ /* 0x000fe20000400000 */
[----:B0-----:R-:W-:Y:S02]  /*10c0*/  FSETP.GT.AND P6, PT, R23, 8.50705917302346158658e+37, PT ;  /* 0x7e8000001700780b */ /* 0x001fe40003fc4000 */
[C---:B------:R-:W-:Y:S02]  /*10d0*/  FSEL R26, R7.reuse, 1, P4 ;  /* 0x3f800000071a7808 */ /* 0x040fe40002000000 */
[C---:B------:R-:W-:Y:S01]  /*10e0*/  FSETP.GEU.AND P4, PT, R22.reuse, 1.175494350822287508e-38, PT ;  /* 0x008000001600780b */ /* 0x040fe20003f8e000 */
[----:B------:R-:W-:Y:S01]  /*10f0*/  @P5 FMUL R22, R22, 0.25 ;  /* 0x3e80000016165820 */ /* 0x000fe20000400000 */
[----:B------:R-:W-:Y:S02]  /*1100*/  FSEL R29, R7, 1, P5 ;  /* 0x3f800000071d7808 */ /* 0x000fe40002800000 */
[----:B------:R-:W-:-:S05]  /*1110*/  FSETP.GEU.AND P5, PT, R23, 1.175494350822287508e-38, PT ;  /* 0x008000001700780b */ /* 0x000fca0003fae000 */
[----:B------:R-:W-:-:S04]  /*1120*/  @P6 FMUL R23, R23, 0.25 ;  /* 0x3e80000017176820 */ /* 0x000fc80000400000 */
[----:B------:R-:W-:-:S04]  /*1130*/  @!P4 FMUL R22, R22, 16777216 ;  /* 0x4b8000001616c820 */ /* 0x000fc80000400000 */
[----:B------:R-:W-:Y:S01]  /*1140*/  @!P5 FMUL R23, R23, 16777216 ;  /* 0x4b8000001717d820 */ /* 0x000fe20000400000 */
[----:B------:R-:W-:Y:S01]  /*1150*/  @!P2 FMUL R24, R24, 16777216 ;  /* 0x4b8000001818a820 */ /* 0x000fe20000400000 */
[----:B------:R-:W-:-:S04]  /*1160*/  @!P3 FMUL R20, R20, 16777216 ;  /* 0x4b8000001414b820 */ /* 0x000fc80000400000 */
[----:B------:R-:W0:Y:S01]  /*1170*/  MUFU.RCP R23, R23 ;  /* 0x0000001700177308 */ /* 0x000e220000001000 */
[----:B---3--:R-:W-:Y:S01]  /*1180*/  FADD R18, -R18, R14 ;  /* 0x0000000e12127221 */ /* 0x008fe20000000100 */
[----:B------:R-:W-:-:S06]  /*1190*/  FSEL R14, R7, 1, P6 ;  /* 0x3f800000070e7808 */ /* 0x000fcc0003000000 */
[----:B------:R-:W1:Y:S01]  /*11a0*/  MUFU.RCP R22, R22 ;  /* 0x0000001600167308 */ /* 0x000e620000001000 */
[----:B------:R-:W-:-:S07]  /*11b0*/  @!P5 FMUL R14, R14, 16777216 ;  /* 0x4b8000000e0ed820 */ /* 0x000fce0000400000 */
[----:B------:R2:W3:Y:S01]  /*11c0*/  MUFU.RCP R25, R20 ;  /* 0x0000001400197308 */ /* 0x0004e20000001000 */
[----:B------:R-:W-:-:S07]  /*11d0*/  FADD R15, -R19, R15 ;  /* 0x0000000f130f7221 */ /* 0x000fce0000000100 */
[----:B------:R-:W4:Y:S01]  /*11e0*/  MUFU.RCP R24, R24 ;  /* 0x0000001800187308 */ /* 0x000f220000001000 */
[----:B------:R-:W-:Y:S01]  /*11f0*/  @!P4 FMUL R29, R29, 16777216 ;  /* 0x4b8000001d1dc820 */ /* 0x000fe20000400000 */
[----:B0-----:R-:W-:Y:S01]  /*1200*/  FMUL R14, R23, R14 ;  /* 0x0000000e170e7220 */ /* 0x001fe20000400000 */
[----:B------:R-:W-:Y:S01]  /*1210*/  @!P3 FMUL R26, R26, 16777216 ;  /* 0x4b8000001a1ab820 */ /* 0x000fe20000400000 */
[----:B------:R-:W-:Y:S01]  /*1220*/  @!P2 FMUL R27, R27, 16777216 ;  /* 0x4b8000001b1ba820 */ /* 0x000fe20000400000 */
[----:B-1----:R-:W-:Y:S01]  /*1230*/  FMUL R29, R22, R29 ;  /* 0x0000001d161d7220 */ /* 0x002fe20000400000 */
[----:B------:R-:W-:Y:S01]  /*1240*/  FMUL R36, R14, R15 ;  /* 0x0000000f0e247220 */ /* 0x000fe20000400000 */
[----:B------:R-:W-:Y:S02]  /*1250*/  IMAD.IADD R15, R49, 0x1, R6 ;  /* 0x00000001310f7824 */ /* 0x000fe400078e0206 */
[----:B--2---:R-:W-:Y:S01]  /*1260*/  FADD R20, -R17, R13 ;  /* 0x0000000d11147221 */ /* 0x004fe20000000100 */
[----:B---3--:R-:W-:Y:S01]  /*1270*/  FMUL R22, R25, R26 ;  /* 0x0000001a19167220 */ /* 0x008fe20000400000 */
[----:B------:R-:W-:Y:S01]  /*1280*/  FMUL R17, R29, R18 ;  /* 0x000000121d117220 */ /* 0x000fe20000400000 */
[----:B------:R-:W-:Y:S01]  /*1290*/  FADD R21, -R16, R12 ;  /* 0x0000000c10157221 */ /* 0x000fe20000000100 */
[----:B------:R-:W-:Y:S01]  /*12a0*/  IMAD.WIDE R46, R15, 0x4, R46 ;  /* 0x000000040f2e7825 */ /* 0x000fe200078e022e */
[----:B------:R-:W-:-:S03]  /*12b0*/  CS2R R28, SRZ ;  /* 0x00000000001c7805 */ /* 0x000fc6000001ff00 */
[----:B----4-:R-:W-:Y:S01]  /*12c0*/  FMUL R23, R24, R27 ;  /* 0x0000001b18177220 */ /* 0x010fe20000400000 */
[----:B------:R-:W-:Y:S02]  /*12d0*/  CS2R R24, SRZ ;  /* 0x0000000000187805 */ /* 0x000fe4000001ff00 */
[----:B------:R-:W-:Y:S01]  /*12e0*/  CS2R R26, SRZ ;  /* 0x00000000001a7805 */ /* 0x000fe2000001ff00 */
[----:B------:R-:W-:-:S04]  /*12f0*/  IMAD.WIDE R12, R37, 0x4, R42 ;  /* 0x00000004250c7825 */ /* 0x000fc800078e022a */
[----:B------:R-:W-:Y:S01]  /*1300*/  IMAD.WIDE R14, R37, 0x4, R40 ;  /* 0x00000004250e7825 */ /* 0x000fe200078e0228 */
[----:B------:R0:W2:Y:S04]  /*1310*/  @!P1 LDG.E.EL.128 R24, desc[UR6][R12.64] ;  /* 0x000000060c189981 */ /* 0x0000a8000c2e1d00 */
[----:B------:R1:W2:Y:S01]  /*1320*/  @!P1 LDG.E.EL.128 R28, desc[UR6][R14.64] ;  /* 0x000000060e1c9981 */ /* 0x0002a2000c2e1d00 */
[C---:B------:R-:W-:Y:S01]  /*1330*/  IMAD.WIDE R44, R49.reuse, 0x4, R44 ;  /* 0x00000004312c7825 */ /* 0x040fe200078e022c */
[----:B------:R-:W-:Y:S02]  /*1340*/  CS2R R18, SRZ ;  /* 0x0000000000127805 */ /* 0x000fe4000001ff00 */
[----:B0-----:R-:W-:Y:S02]  /*1350*/  CS2R R12, SRZ ;  /* 0x00000000000c7805 */ /* 0x001fe4000001ff00 */
[----:B-1----:R-:W-:Y:S01]  /*1360*/  CS2R R14, SRZ ;  /* 0x00000000000e7805 */ /* 0x002fe2000001ff00 */
[----:B------:R-:W-:-:S04]  /*1370*/  IMAD.WIDE R42, R49, 0x4, R42 ;  /* 0x00000004312a7825 */ /* 0x000fc800078e022a */
[----:B------:R-:W-:-:S04]  /*1380*/  IMAD.WIDE R40, R49, 0x4, R40 ;  /* 0x0000000431287825 */ /* 0x000fc800078e0228 */
[----:B--2---:R-:W-:Y:S01]  /*1390*/  FFMA R36, R36, R27, R31 ;  /* 0x0000001b24247223 */ /* 0x004fe2000000001f */
[----:B------:R-:W-:Y:S01]  /*13a0*/  FFMA R37, R17, R26, R30 ;  /* 0x0000001a11257223 */ /* 0x000fe2000000001e */
[----:B------:R-:W-:-:S04]  /*13b0*/  IMAD.WIDE R26, R49, 0x4, R38 ;  /* 0x00000004311a7825 */ /* 0x000fc800078e0226 */
[----:B------:R-:W-:Y:S01]  /*13c0*/  FMUL R39, R22, R21 ;  /* 0x0000001516277220 */ /* 0x000fe20000400000 */
[----:B------:R-:W-:Y:S01]  /*13d0*/  FMUL R38, R23, R20 ;  /* 0x0000001417267220 */ /* 0x000fe20000400000 */
[----:B------:R-:W-:Y:S02]  /*13e0*/  CS2R R20, SRZ ;  /* 0x0000000000147805 */ /* 0x000fe4000001ff00 */
[----:B------:R-:W-:Y:S02]  /*13f0*/  CS2R R22, SRZ ;  /* 0x0000000000167805 */ /* 0x000fe4000001ff00 */
[----:B------:R-:W-:Y:S01]  /*1400*/  CS2R R16, SRZ ;  /* 0x0000000000107805 */ /* 0x000fe2000001ff00 */
[----:B------:R0:W2:Y:S04]  /*1410*/  @!P1 LDG.E.EL.128 R12, desc[UR6][R26.64] ;  /* 0x000000061a0c9981 */ /* 0x0000a8000c2e1d00 */
[----:B------:R-:W3:Y:S04]  /*1420*/  @!P1 LDG.E.EL.128 R20, desc[UR6][R44.64] ;  /* 0x000000062c149981 */ /* 0x000ee8000c2e1d00 */
[----:B------:R-:W2:Y:S01]  /*1430*/  @P0 LDG.E.EL.128 R16, desc[UR6][R46.64] ;  /* 0x000000062e100981 */ /* 0x000ea2000c2e1d00 */
[----:B------:R-:W-:Y:S01]  /*1440*/  FFMA R38, R38, R25, R29 ;  /* 0x0000001926267223 */ /* 0x000fe2000000001d */
[----:B------:R-:W-:Y:S01]  /*1450*/  FFMA R39, R39, R24, R28 ;  /* 0x0000001827277223 */ /* 0x000fe2000000001c */
[----:B------:R-:W-:-:S02]  /*1460*/  CS2R R24, SRZ ;  /* 0x0000000000187805 */ /* 0x000fc4000001ff00 */
[----:B0-----:R-:W-:Y:S02]  /*1470*/  CS2R R26, SRZ ;  /* 0x00000000001a7805 */ /* 0x001fe4000001ff00 */
[----:B------:R-:W-:Y:S02]  /*1480*/  CS2R R28, SRZ ;  /* 0x00000000001c7805 */ /* 0x000fe4000001ff00 */
[----:B------:R-:W-:Y:S02]  /*1490*/  CS2R R30, SRZ ;  /* 0x00000000001e7805 */ /* 0x000fe4000001ff00 */
[----:B------:R0:W4:Y:S04]  /*14a0*/  @!P1 LDG.E.EL.128 R24, desc[UR6][R42.64] ;  /* 0x000000062a189981 */ /* 0x000128000c2e1d00 */
[----:B------:R1:W4:Y:S01]  /*14b0*/  @!P1 LDG.E.EL.128 R28, desc[UR6][R40.64] ;  /* 0x00000006281c9981 */ /* 0x000322000c2e1d00 */
[----:B------:R-:W-:-:S04]  /*14c0*/  LOP3.LUT R4, R4, 0x3fc0, RZ, 0xc0, !PT ;  /* 0x00003fc004047812 */ /* 0x000fc800078ec0ff */
[----:B------:R-:W-:Y:S01]  /*14d0*/  IADD3 R4, R4, UR4, R4 ;  /* 0x0000000404047c10 */ /* 0x000fe2000fffe004 */
[----:B---3--:R-:W-:Y:S01]  /*14e0*/  FADD R21, R21, 9.9999997473787516356e-06 ;  /* 0x3727c5ac15157421 */ /* 0x008fe20000000000 */
[----:B------:R-:W-:Y:S01]  /*14f0*/  FADD R23, R23, 9.9999997473787516356e-06 ;  /* 0x3727c5ac17177421 */ /* 0x000fe20000000000 */
[----:B------:R-:W-:-:S04]  /*1500*/  FADD R22, R22, 9.9999997473787516356e-06 ;  /* 0x3727c5ac16167421 */ /* 0x000fc80000000000 */
[----:B------:R-:W3:Y:S08]  /*1510*/  MUFU.SQRT R21, R21 ;  /* 0x0000001500157308 */ /* 0x000ef00000002000 */
[----:B------:R-:W5:Y:S08]  /*1520*/  MUFU.SQRT R23, R23 ;  /* 0x0000001700177308 */ /* 0x000f700000002000 */
[----:B------:R-:W1:Y:S01]  /*1530*/  MUFU.SQRT R22, R22 ;  /* 0x0000001600167308 */ /* 0x000e620000002000 */
[----:B---3--:R-:W-:-:S02]  /*1540*/  FSETP.GT.AND P4, PT, R21, 8.50705917302346158658e+37, PT ;  /* 0x7e8000001500780b */ /* 0x008fc40003f84000 */
[----:B------:R-:W-:Y:S02]  /*1550*/  FSETP.GEU.AND P1, PT, R21, 1.175494350822287508e-38, PT ;  /* 0x008000001500780b */ /* 0x000fe40003f2e000 */
[----:B-----5:R-:W-:Y:S02]  /*1560*/  FSETP.GT.AND P5, PT, R23, 8.50705917302346158658e+37, PT ;  /* 0x7e8000001700780b */ /* 0x020fe40003fa4000 */
[----:B0-----:R-:W-:Y:S02]  /*1570*/  FSEL R42, R7, 1, P4 ;  /* 0x3f800000072a7808 */ /* 0x001fe40002000000 */
[----:B------:R-:W-:Y:S02]  /*1580*/  FSETP.GEU.AND P2, PT, R23, 1.175494350822287508e-38, PT ;  /* 0x008000001700780b */ /* 0x000fe40003f4e000 */
[----:B-1----:R-:W-:-:S03]  /*1590*/  FSETP.GT.AND P3, PT, R22, 8.50705917302346158658e+37, PT ;  /* 0x7e8000001600780b */ /* 0x002fc60003f64000 */
[----:B------:R-:W-:Y:S01]  /*15a0*/  @P4 FMUL R21, R21, 0.25 ;  /* 0x3e80000015154820 */ /* 0x000fe20000400000 */
[----:B------:R-:W-:-:S03]  /*15b0*/  FSETP.GEU.AND P4, PT, R22, 1.175494350822287508e-38, PT ;  /* 0x008000001600780b */ /* 0x000fc60003f8e000 */
[----:B------:R-:W-:Y:S01]  /*15c0*/  @P5 FMUL R23, R23, 0.25 ;  /* 0x3e80000017175820 */ /* 0x000fe20000400000 */
[----:B------:R-:W-:-:S03]  /*15d0*/  FADD R20, R20, 9.9999997473787516356e-06 ;  /* 0x3727c5ac14147421 */ /* 0x000fc60000000000 */
[----:B------:R-:W-:Y:S02]  /*15e0*/  @!P2 FMUL R23, R23, 16777216 ;  /* 0x4b8000001717a820 */ /* 0x000fe40000400000 */
[----:B------:R-:W-:-:S04]  /*15f0*/  @P3 FMUL R22, R22, 0.25 ;  /* 0x3e80000016163820 */ /* 0x000fc80000400000 */
[----:B------:R-:W-:Y:S01]  /*1600*/  @!P4 FMUL R22, R22, 16777216 ;  /* 0x4b8000001616c820 */ /* 0x000fe20000400000 */
[----:B------:R0:W1:Y:S01]  /*1610*/  MUFU.SQRT R40, R20 ;  /* 0x0000001400287308 */ /* 0x0000620000002000 */
[----:B------:R-:W-:Y:S01]  /*1620*/  @!P1 FMUL R21, R21, 16777216 ;  /* 0x4b80000015159820 */ /* 0x000fe20000400000 */
[----:B--2---:R-:W-:Y:S01]  /*1630*/  FADD R41, -R14, R18 ;  /* 0x000000120e297221 */ /* 0x004fe20000000100 */
[----:B------:R-:W-:-:S05]  /*1640*/  FSEL R14, R7, 1, P5 ;  /* 0x3f800000070e7808 */ /* 0x000fca0002800000 */
[----:B------:R-:W2:Y:S01]  /*1650*/  MUFU.RCP R23, R23 ;  /* 0x0000001700177308 */ /* 0x000ea20000001000 */
[----:B0-----:R-:W-:Y:S01]  /*1660*/  FADD R20, -R13, R17 ;  /* 0x000000110d147221 */ /* 0x001fe20000000100 */
[----:B------:R-:W-:-:S06]  /*1670*/  FSEL R13, R7, 1, P3 ;  /* 0x3f800000070d7808 */ /* 0x000fcc0001800000 */
[----:B------:R-:W0:Y:S01]  /*1680*/  MUFU.RCP R22, R22 ;  /* 0x0000001600167308 */ /* 0x000e220000001000 */
[----:B------:R-:W-:Y:S01]  /*1690*/  @!P2 FMUL R14, R14, 16777216 ;  /* 0x4b8000000e0ea820 */ /* 0x000fe20000400000 */
[----:B------:R-:W-:Y:S01]  /*16a0*/  @!P4 FMUL R13, R13, 16777216 ;  /* 0x4b8000000d0dc820 */ /* 0x000fe20000400000 */
[----:B-1----:R-:W-:-:S05]  /*16b0*/  FSETP.GT.AND P5, PT, R40, 8.50705917302346158658e+37, PT ;  /* 0x7e8000002800780b */ /* 0x002fca0003fa4000 */
[----:B------:R-:W1:Y:S01]  /*16c0*/  MUFU.RCP R21, R21 ;  /* 0x0000001500157308 */ /* 0x000e620000001000 */
[----:B------:R-:W-:Y:S01]  /*16d0*/  FADD R44, -R15, R19 ;  /* 0x000000130f2c7221 */ /* 0x000fe20000000100 */
[----:B------:R-:W-:Y:S01]  /*16e0*/  FADD R46, -R12, R16 ;  /* 0x000000100c2e7221 */ /* 0x000fe20000000100 */
[----:B--2---:R-:W-:Y:S01]  /*16f0*/  FMUL R23, R23, R14 ;  /* 0x0000000e17177220 */ /* 0x004fe20000400000 */
[----:B------:R-:W-:Y:S01]  /*1700*/  @!P1 FMUL R42, R42, 16777216 ;  /* 0x4b8000002a2a9820 */ /* 0x000fe20000400000 */
[----:B------:R-:W2:Y:S01]  /*1710*/  LDS.128 R16, [R4] ;  /* 0x0000000004107984 */ /* 0x000ea20000000c00 */
[----:B0-----:R-:W-:Y:S01]  /*1720*/  FMUL R22, R22, R13 ;  /* 0x0000000d16167220 */ /* 0x001fe20000400000 */
[C---:B------:R-:W-:Y:S02]  /*1730*/  FSETP.GEU.AND P1, PT, R40.reuse, 1.175494350822287508e-38, PT ;  /* 0x008000002800780b */ /* 0x040fe40003f2e000 */
[----:B------:R-:W0:Y:S01]  /*1740*/  LDS.128 R12, [R4+0x10] ;  /* 0x00001000040c7984 */ /* 0x000e220000000c00 */
[----:B------:R-:W-:Y:S01]  /*1750*/  @P5 FMUL R40, R40, 0.25 ;  /* 0x3e80000028285820 */ /* 0x000fe20000400000 */
[----:B-1----:R-:W-:Y:S01]  /*1760*/  FMUL R21, R21, R42 ;  /* 0x0000002a15157220 */ /* 0x002fe20000400000 */
[----:B------:R-:W-:Y:S01]  /*1770*/  FMUL R42, R23, R44 ;  /* 0x0000002c172a7220 */ /* 0x000fe20000400000 */
[----:B------:R-:W-:-:S02]  /*1780*/  FMUL R41, R22, R41 ;  /* 0x0000002916297220 */ /* 0x000fc40000400000 */
[----:B------:R-:W-:-:S05]  /*1790*/  FMUL R44, R21, R20 ;  /* 0x00000014152c7220 */ /* 0x000fca0000400000 */
[----:B------:R-:W-:Y:S01]  /*17a0*/  @!P1 FMUL R40, R40, 16777216 ;  /* 0x4b80000028289820 */ /* 0x000fe20000400000 */
[----:B------:R-:W1:Y:S05]  /*17b0*/  LDS.128 R20, [R4+0x20] ;  /* 0x0000200004147984 */ /* 0x000e6a0000000c00 */
[----:B------:R-:W3:Y:S01]  /*17c0*/  MUFU.RCP R40, R40 ;  /* 0x0000002800287308 */ /* 0x000ee20000001000 */
[----:B------:R-:W-:-:S05]  /*17d0*/  FSEL R7, R7, 1, P5 ;  /* 0x3f80000007077808 */ /* 0x000fca0002800000 */
[----:B------:R-:W-:Y:S01]  /*17e0*/  @!P1 FMUL R7, R7, 16777216 ;  /* 0x4b80000007079820 */ /* 0x000fe20000400000 */
[----:B----4-:R-:W-:-:S03]  /*17f0*/  FFMA R42, R42, R27, R31 ;  /* 0x0000001b2a2a7223 */ /* 0x010fc6000000001f */
[----:B---3--:R-:W-:Y:S01]  /*1800*/  FMUL R7, R40, R7 ;  /* 0x0000000728077220 */ /* 0x008fe20000400000 */
[----:B--2---:R-:W-:-:S03]  /*1810*/  FSETP.GT.AND P4, PT, R16, -R11, PT ;  /* 0x8000000b1000720b */ /* 0x004fc60003f84000 */
[----:B------:R-:W-:Y:S01]  /*1820*/  FMUL R43, R7, R46 ;  /* 0x0000002e072b7220 */ /* 0x000fe20000400000 */
[----:B------:R-:W-:Y:S02]  /*1830*/  FSETP.GT.AND P3, PT, R17, -R10, PT ;  /* 0x8000000a1100720b */ /* 0x000fe40003f64000 */
[----:B0-----:R-:W-:Y:S01]  /*1840*/  FSETP.GT.AND P1, PT, R13, -R34, PT ;  /* 0x800000220d00720b */ /* 0x001fe20003f24000 */
[----:B------:R-:W-:Y:S01]  /*1850*/  FFMA R7, R41, R26, R30 ;  /* 0x0000001a29077223 */ /* 0x000fe2000000001e */
[----:B------:R-:W-:Y:S01]  /*1860*/  FFMA R43, R43, R24, R28 ;  /* 0x000000182b2b7223 */ /* 0x000fe2000000001c */
[----:B------:R-:W-:Y:S02]  /*1870*/  SEL R27, RZ, 0x1, !P4 ;  /* 0x00000001ff1b7807 */ /* 0x000fe40006000000 */
[----:B------:R-:W-:Y:S02]  /*1880*/  SEL R26, RZ, 0x1, !P3 ;  /* 0x00000001ff1a7807 */ /* 0x000fe40005800000 */
[----:B------:R-:W-:-:S02]  /*1890*/  SEL R28, RZ, 0x1, !P1 ;  /* 0x00000001ff1c7807 */ /* 0x000fc40004800000 */
[----:B------:R-:W-:Y:S02]  /*18a0*/  FSETP.GT.AND P2, PT, R18, -R9, PT ;  /* 0x800000091200720b */ /* 0x000fe40003f44000 */
[----:B------:R-:W-:Y:S02]  /*18b0*/  FSETP.GT.AND P6, PT, R19, -R8, PT ;  /* 0x800000081300720b */ /* 0x000fe40003fc4000 */
[----:B------:R-:W-:Y:S01]  /*18c0*/  FSETP.GT.AND P1, PT, R14, -R33, PT ;  /* 0x800000210e00720b */ /* 0x000fe20003f24000 */
[----:B------:R-:W-:Y:S01]  /*18d0*/  FFMA R44, R44, R25, R29 ;  /* 0x000000192c2c7223 */ /* 0x000fe2000000001d */
[----:B------:R-:W-:Y:S02]  /*18e0*/  PRMT R27, R27, 0x3340, R26 ;  /* 0x000033401b1b7816 */ /* 0x000fe4000000001a */
[----:B------:R-:W-:Y:S02]  /*18f0*/  SEL R25, RZ, 0x1, !P2 ;  /* 0x00000001ff197807 */ /* 0x000fe40005000000 */
[----:B------:R-:W-:-:S02]  /*1900*/  SEL R24, RZ, 0x1, !P6 ;  /* 0x00000001ff187807 */ /* 0x000fc40007000000 */
[----:B------:R-:W-:Y:S02]  /*1910*/  SEL R26, RZ, 0x1, !P1 ;  /* 0x00000001ff1a7807 */ /* 0x000fe40004800000 */
[----:B------:R-:W-:Y:S02]  /*1920*/  FSETP.GT.AND P1, PT, R15, -R32, PT ;  /* 0x800000200f00720b */ /* 0x000fe40003f24000 */
[----:B------:R-:W-:Y:S02]  /*1930*/  PRMT R24, R25, 0x3340, R24 ;  /* 0x0000334019187816 */ /* 0x000fe40000000018 */
[----:B------:R-:W-:Y:S02]  /*1940*/  FSETP.GT.AND P2, PT, R12, -R35, PT ;  /* 0x800000230c00720b */ /* 0x000fe40003f44000 */
[----:B------:R-:W-:Y:S02]  /*1950*/  SEL R25, RZ, 0x1, !P1 ;  /* 0x00000001ff197807 */ /* 0x000fe40004800000 */
[----:B-1----:R-:W-:-:S02]  /*1960*/  FSETP.GT.AND P1, PT, R21, -R38, PT ;  /* 0x800000261500720b */ /* 0x002fc40003f24000 */
[----:B------:R-:W-:Y:S02]  /*1970*/  SEL R29, RZ, 0x1, !P2 ;  /* 0x00000001ff1d7807 */ /* 0x000fe40005000000 */
[----:B------:R-:W-:Y:S02]  /*1980*/  PRMT R25, R26, 0x3340, R25 ;  /* 0x000033401a197816 */ /* 0x000fe40000000019 */
[----:B------:R-:W-:Y:S02]  /*1990*/  FSETP.GT.AND P2, PT, R20, -R39, PT ;  /* 0x800000271400720b */ /* 0x000fe40003f44000 */
[----:B------:R-:W-:Y:S02]  /*19a0*/  SEL R26, RZ, 0x1, !P1 ;  /* 0x00000001ff1a7807 */ /* 0x000fe40004800000 */
[----:B------:R-:W-:Y:S02]  /*19b0*/  P2R R47, PR, RZ, 0x2 ;  /* 0x00000002ff2f7803 */ /* 0x000fe40000000000 */
[----:B------:R-:W-:-:S02]  /*19c0*/  FSETP.GT.AND P3, PT, R22, -R37, PT ;  /* 0x800000251600720b */ /* 0x000fc40003f64000 */
[----:B------:R-:W-:Y:S02]  /*19d0*/  FSETP.GT.AND P1, PT, R23, -R36, PT ;  /* 0x800000241700720b */ /* 0x000fe40003f24000 */
[----:B------:R-:W-:Y:S02]  /*19e0*/  PRMT R30, R29, 0x3340, R28 ;  /* 0x000033401d1e7816 */ /* 0x000fe4000000001c */
[----:B------:R-:W-:Y:S02]  /*19f0*/  PRMT R28, R27, 0x5410, R24 ;  /* 0x000054101b1c7816 */ /* 0x000fe40000000018 */
[----:B------:R-:W-:Y:S02]  /*1a00*/  SEL R29, RZ, 0x1, !P2 ;  /* 0x00000001ff1d7807 */ /* 0x000fe40005000000 */
[----:B------:R-:W-:Y:S02]  /*1a10*/  P2R R46, PR, RZ, 0x4 ;  /* 0x00000004ff2e7803 */ /* 0x000fe40000000000 */
[----:B------:R-:W-:-:S02]  /*1a20*/  SEL R27, RZ, 0x1, !P3 ;  /* 0x00000001ff1b7807 */ /* 0x000fc40005800000 */
[----:B------:R-:W-:Y:S02]  /*1a30*/  SEL R24, RZ, 0x1, !P1 ;  /* 0x00000001ff187807 */ /* 0x000fe40004800000 */
[----:B------:R-:W-:Y:S02]  /*1a40*/  FSETP.GT.AND P2, PT, R16, -R11, PT ;  /* 0x8000000b1000720b */ /* 0x000fe40003f44000 */
[----:B------:R-:W-:Y:S02]  /*1a50*/  PRMT R40, R29, 0x3340, R26 ;  /* 0x000033401d287816 */ /* 0x000fe4000000001a */
[----:B------:R-:W-:Y:S02]  /*1a60*/  PRMT R31, R27, 0x3340, R24 ;  /* 0x000033401b1f7816 */ /* 0x000fe40000000018 */
[----:B------:R-:W-:Y:S02]  /*1a70*/  PRMT R29, R30, 0x5410, R25 ;  /* 0x000054101e1d7816 */ /* 0x000fe40000000019 */
[----:B------:R-:W0:Y:S01]  /*1a80*/  LDS.128 R24, [R4+0x30] ;  /* 0x0000300004187984 */ /* 0x000e220000000c00 */
[----:B------:R-:W-:-:S04]  /*1a90*/  FADD R16, R16, R11 ;  /* 0x0000000b10107221 */ /* 0x000fc80000000000 */
[----:B------:R-:W-:Y:S01]  /*1aa0*/  @!P2 FMUL R16, R16, 0.22916667163372039795 ;  /* 0x3e6aaaab1010a820 */ /* 0x000fe20000400000 */
[C---:B------:R-:W-:Y:S01]  /*1ab0*/  FSETP.GT.AND P2, PT, R18.reuse, -R9, PT ;  /* 0x800000091200720b */ /* 0x040fe20003f44000 */
[----:B------:R-:W-:-:S12]  /*1ac0*/  FADD R18, R18, R9 ;  /* 0x0000000912127221 */ /* 0x000fd80000000000 */
[----:B------:R-:W-:Y:S01]  /*1ad0*/  @!P2 FMUL R18, R18, 0.22916667163372039795 ;  /* 0x3e6aaaab1212a820 */ /* 0x000fe20000400000 */
[C---:B------:R-:W-:Y:S01]  /*1ae0*/  FSETP.GT.AND P2, PT, R12.reuse, -R35, PT ;  /* 0x800000230c00720b */ /* 0x040fe20003f44000 */
[----:B------:R-:W-:Y:S01]  /*1af0*/  FADD R12, R12, R35 ;  /* 0x000000230c0c7221 */ /* 0x000fe20000000000 */
[----:B------:R-:W-:Y:S02]  /*1b00*/  P2R R48, PR, RZ, 0x2 ;  /* 0x00000002ff307803 */ /* 0x000fe40000000000 */
[----:B------:R-:W-:Y:S02]  /*1b10*/  FSETP.GT.AND P1, PT, R17, -R10, PT ;  /* 0x8000000a1100720b */ /* 0x000fe40003f24000 */
[----:B------:R-:W-:-:S07]  /*1b20*/  P2R R45, PR, RZ, 0x8 ;  /* 0x00000008ff2d7803 */ /* 0x000fce0000000000 */
[----:B------:R-:W-:Y:S01]  /*1b30*/  @!P2 FMUL R12, R12, 0.22916667163372039795 ;  /* 0x3e6aaaab0c0ca820 */ /* 0x000fe20000400000 */
[----:B------:R-:W-:Y:S02]  /*1b40*/  FSETP.GT.AND P2, PT, R13, -R34, PT ;  /* 0x800000220d00720b */ /* 0x000fe40003f44000 */
[----:B------:R-:W-:Y:S02]  /*1b50*/  PRMT R30, R40, 0x5410, R31 ;  /* 0x00005410281e7816 */ /* 0x000fe4000000001f */
[----:B0-----:R-:W-:Y:S02]  /*1b60*/  FSETP.GT.AND P3, PT, R25, -R44, PT ;  /* 0x8000002c1900720b */ /* 0x001fe40003f64000 */
[----:B------:R-:W-:Y:S01]  /*1b70*/  FSETP.GT.AND P4, PT, R24, -R43, PT ;  /* 0x8000002b1800720b */ /* 0x000fe20003f84000 */
[----:B------:R-:W-:Y:S01]  /*1b80*/  FADD R17, R17, R10 ;  /* 0x0000000a11117221 */ /* 0x000fe20000000000 */
[----:B------:R-:W-:Y:S01]  /*1b90*/  SEL R31, RZ, 0x1, !P3 ;  /* 0x00000001ff1f7807 */ /* 0x000fe20005800000 */
[----:B------:R-:W-:Y:S01]  /*1ba0*/  FADD R13, R13, R34 ;  /* 0x000000220d0d7221 */ /* 0x000fe20000000000 */
[----:B------:R-:W-:Y:S01]  /*1bb0*/  SEL R40, RZ, 0x1, !P4 ;  /* 0x00000001ff287807 */ /* 0x000fe20006000000 */
[----:B------:R-:W-:Y:S01]  /*1bc0*/  @!P1 FMUL R17, R17, 0.22916667163372039795 ;  /* 0x3e6aaaab11119820 */ /* 0x000fe20000400000 */
[----:B------:R-:W-:Y:S01]  /*1bd0*/  FSETP.GT.AND P1, PT, R19, -R8, PT ;  /* 0x800000081300720b */ /* 0x000fe20003f24000 */
[----:B------:R-:W-:Y:S01]  /*1be0*/  @!P2 FMUL R13, R13, 0.22916667163372039795 ;  /* 0x3e6aaaab0d0da820 */ /* 0x000fe20000400000 */
[----:B------:R-:W-:-:S02]  /*1bf0*/  PRMT R50, R40, 0x3340, R31 ;  /* 0x0000334028327816 */ /* 0x000fc4000000001f */
[----:B------:R-:W-:Y:S02]  /*1c00*/  IADD3 R40, P5, R6, UR8, RZ ;  /* 0x0000000806287c10 */ /* 0x000fe4000ffbe0ff */
[----:B------:R-:W-:Y:S02]  /*1c10*/  FSETP.GT.AND P2, PT, R15, -R32, PT ;  /* 0x800000200f00720b */ /* 0x000fe40003f44000 */
[----:B------:R-:W-:Y:S02]  /*1c20*/  LEA.HI.X.SX32 R41, R6, UR9, 0x1, P5 ;  /* 0x0000000906297c11 */ /* 0x000fe4000a8f0eff */
[----:B------:R-:W-:Y:S02]  /*1c30*/  FSETP.GT.AND P5, PT, R26, -R7, PT ;  /* 0x800000071a00720b */ /* 0x000fe40003fa4000 */
        /* <DEDUP_REMOVED lines=9> */
[----:B------:R-:W-:Y:S02]  /*1cd0*/  ISETP.NE.AND P2, PT, R46, RZ, PT ;  /* 0x000000ff2e00720c */ /* 0x000fe40003f45270 */
[----:B------:R-:W-:Y:S01]  /*1ce0*/  PRMT R31, R50, 0x5410, R31 ;  /* 0x00005410321f7816 */ /* 0x000fe2000000001f */
[----:B------:R-:W-:Y:S01]  /*1cf0*/  FADD R14, R14, R33 ;  /* 0x000000210e0e7221 */ /* 0x000fe20000000000 */
[----:B------:R-:W-:-:S03]  /*1d00*/  FADD R20, R20, R39 ;  /* 0x0000002714147221 */ /* 0x000fc60000000000 */
[----:B------:R0:W-:Y:S01]  /*1d10*/  @P0 STG.E.128 desc[UR6][R40.64], R28 ;  /* 0x0000001c28000986 */ /* 0x0001e2000c101d06 */
[----:B------:R-:W-:Y:S01]  /*1d20*/  BAR.SYNC.DEFER_BLOCKING 0x0 ;  /* 0x0000000000007b1d */ /* 0x000fe20000010000 */
[----:B------:R-:W-:-:S04]  /*1d30*/  @!P1 FMUL R14, R14, 0.22916667163372039795 ;  /* 0x3e6aaaab0e0e9820 */ /* 0x000fc80000400000 */
[----:B------:R-:W-:Y:S01]  /*1d40*/  @!P2 FMUL R20, R20, 0.22916667163372039795 ;  /* 0x3e6aaaab1414a820 */ /* 0x000fe20000400000 */
[----:B------:R-:W-:Y:S02]  /*1d50*/  ISETP.NE.AND P0, PT, R48, RZ, PT ;  /* 0x000000ff3000720c */ /* 0x000fe40003f05270 */
[----:B------:R-:W-:Y:S02]  /*1d60*/  ISETP.NE.AND P1, PT, R47, RZ, PT ;  /* 0x000000ff2f00720c */ /* 0x000fe40003f25270 */
[----:B------:R-:W-:Y:S01]  /*1d70*/  ISETP.NE.AND P2, PT, R45, RZ, PT ;  /* 0x000000ff2d00720c */ /* 0x000fe20003f45270 */
[----:B------:R-:W-:Y:S01]  /*1d80*/  FADD R21, R21, R38 ;  /* 0x0000002615157221 */ /* 0x000fe20000000000 */
[----:B------:R-:W-:Y:S01]  /*1d90*/  FADD R22, R22, R37 ;  /* 0x0000002516167221 */ /* 0x000fe20000000000 */
[----:B------:R-:W-:Y:S01]  /*1da0*/  FADD R23, R23, R36 ;  /* 0x0000002417177221 */ /* 0x000fe20000000000 */
[----:B------:R-:W-:Y:S01]  /*1db0*/  FADD R25, R25, R44 ;  /* 0x0000002c19197221 */ /* 0x000fe20000000000 */
[----:B------:R-:W-:Y:S01]  /*1dc0*/  FADD R24, R24, R43 ;  /* 0x0000002b18187221 */ /* 0x000fe20000000000 */
[----:B------:R-:W-:Y:S01]  /*1dd0*/  FADD R26, R26, R7 ;  /* 0x000000071a1a7221 */ /* 0x000fe20000000000 */
[----:B------:R-:W-:Y:S01]  /*1de0*/  FADD R27, R27, R42 ;  /* 0x0000002a1b1b7221 */ /* 0x000fe20000000000 */
[----:B------:R-:W-:Y:S01]  /*1df0*/  @!P3 FMUL R25, R25, 0.22916667163372039795 ;  /* 0x3e6aaaab1919b820 */ /* 0x000fe20000400000 */
[----:B------:R-:W-:Y:S01]  /*1e00*/  @!P0 FMUL R23, R23, 0.22916667163372039795 ;  /* 0x3e6aaaab17178820 */ /* 0x000fe20000400000 */
[----:B------:R-:W-:Y:S01]  /*1e10*/  @!P4 FMUL R24, R24, 0.22916667163372039795 ;  /* 0x3e6aaaab1818c820 */ /* 0x000fe20000400000 */
[----:B------:R-:W-:Y:S01]  /*1e20*/  @!P1 FMUL R21, R21, 0.22916667163372039795 ;  /* 0x3e6aaaab15159820 */ /* 0x000fe20000400000 */
[----:B------:R-:W-:Y:S01]  /*1e30*/  @!P5 FMUL R26, R26, 0.22916667163372039795 ;  /* 0x3e6aaaab1a1ad820 */ /* 0x000fe20000400000 */
[----:B------:R-:W-:Y:S01]  /*1e40*/  @!P2 FMUL R22, R22, 0.22916667163372039795 ;  /* 0x3e6aaaab1616a820 */ /* 0x000fe20000400000 */
[----:B------:R-:W-:Y:S01]  /*1e50*/  @!P6 FMUL R27, R27, 0.22916667163372039795 ;  /* 0x3e6aaaab1b1be820 */ /* 0x000fe20000400000 */
[----:B0-----:R-:W-:Y:S01]  /*1e60*/  LOP3.LUT R28, R5, 0xc, R2, 0xf8, !PT ;  /* 0x0000000c051c7812 */ /* 0x001fe200078ef802 */
[----:B------:R0:W-:Y:S01]  /*1e70*/  STS.128 [R4], R16 ;  /* 0x0000001004007388 */ /* 0x0001e20000000c00 */
[----:B------:R-:W-:-:S03]  /*1e80*/  LOP3.LUT R2, R2, 0x3fc, RZ, 0xc0, !PT ;  /* 0x000003fc02027812 */ /* 0x000fc600078ec0ff */
[----:B------:R1:W-:Y:S04]  /*1e90*/  STS.128 [R4+0x10], R12 ;  /* 0x0000100c04007388 */ /* 0x0003e80000000c00 */
[----:B------:R2:W-:Y:S04]  /*1ea0*/  STS.128 [R4+0x20], R20 ;  /* 0x0000201404007388 */ /* 0x0005e80000000c00 */
[----:B------:R3:W-:Y:S01]  /*1eb0*/  STS.128 [R4+0x30], R24 ;  /* 0x0000301804007388 */ /* 0x0007e20000000c00 */
[----:B------:R-:W-:Y:S01]  /*1ec0*/  IMAD.SHL.U32 R5, R0, 0x10, RZ ;  /* 0x0000001000057824 */ /* 0x000fe200078e00ff */
[----:B------:R-:W-:-:S02]  /*1ed0*/  LOP3.LUT R6, R2, 0x400, RZ, 0xfc, !PT ;  /* 0x0000040002067812 */ /* 0x000fc400078efcff */
[----:B------:R-:W-:Y:S02]  /*1ee0*/  LOP3.LUT R7, R2, 0x800, RZ, 0xfc, !PT ;  /* 0x0000080002077812 */ /* 0x000fe400078efcff */
[----:B------:R-:W-:Y:S02]  /*1ef0*/  LOP3.LUT R5, R5, 0xfc0, RZ, 0xc0, !PT ;  /* 0x00000fc005057812 */ /* 0x000fe400078ec0ff */
[----:B------:R-:W-:Y:S02]  /*1f00*/  LOP3.LUT R6, R6, 0x7f0, RZ, 0xc0, !PT ;  /* 0x000007f006067812 */ /* 0x000fe400078ec0ff */
[----:B------:R-:W-:Y:S01]  /*1f10*/  LOP3.LUT R8, R7, 0xbf0, RZ, 0xc0, !PT ;  /* 0x00000bf007087812 */ /* 0x000fe200078ec0ff */
[----:B------:R-:W-:Y:S01]  /*1f20*/  VIADD R5, R5, UR4 ;  /* 0x0000000405057c36 */ /* 0x000fe20008000000 */
[----:B------:R-:W-:Y:S02]  /*1f30*/  LEA R7, R6, UR4, 0x2 ;  /* 0x0000000406077c11 */ /* 0x000fe4000f8e10ff */
[----:B------:R-:W-:Y:S01]  /*1f40*/  LEA R9, R8, UR4, 0x2 ;  /* 0x0000000408097c11 */ /* 0x000fe2000f8e10ff */
[C---:B0-----:R-:W-:Y:S01]  /*1f50*/  IMAD R16, R2.reuse, 0x4, R5 ;  /* 0x0000000402107824 */ /* 0x041fe200078e0205 */
[----:B------:R-:W-:Y:S01]  /*1f60*/  BAR.SYNC.DEFER_BLOCKING 0x0 ;  /* 0x0000000000007b1d */ /* 0x000fe20000010000 */
[----:B-1----:R-:W-:-:S02]  /*1f70*/  IMAD R12, R2, 0x4, R7 ;  /* 0x00000004020c7824 */ /* 0x002fc400078e0207 */
[----:B------:R-:W-:Y:S01]  /*1f80*/  IMAD R9, R2, 0x4, R9 ;  /* 0x0000000402097824 */ /* 0x000fe200078e0209 */
[----:B------:R-:W-:-:S04]  /*1f90*/  SHF.R.S32.HI R5, RZ, 0x1f, R28 ;  /* 0x0000001fff057819 */ /* 0x000fc8000001141c */
[----:B------:R-:W0:Y:S01]  /*1fa0*/  LDC.64 R6, c[0x0][0x248] ;  /* 0x00009200ff067b82 */ /* 0x000e220000000a00 */
[----:B------:R-:W-:Y:S02]  /*1fb0*/  LEA.HI R5, R5, R28, RZ, 0x4 ;  /* 0x0000001c05057211 */ /* 0x000fe400078f20ff */
[----:B------:R-:W-:Y:S01]  /*1fc0*/  SHF.R.U32.HI R0, RZ, 0x2, R0 ;  /* 0x00000002ff007819 */ /* 0x000fe20000011600 */
[----:B------:R-:W1:Y:S04]  /*1fd0*/  LDS.128 R16, [R16] ;  /* 0x0000000010107984 */ /* 0x000e680000000c00 */
[----:B------:R-:W4:Y:S04]  /*1fe0*/  LDS.128 R12, [R12+0x1000] ;  /* 0x001000000c0c7984 */ /* 0x000f280000000c00 */
[----:B------:R-:W5:Y:S01]  /*1ff0*/  LDS.128 R8, [R9+0x2000] ;  /* 0x0020000009087984 */ /* 0x000f620000000c00 */
[----:B--2---:R-:W-:Y:S01]  /*2000*/  IMAD.SHL.U32 R20, R5, 0x400, RZ ;  /* 0x0000040005147824 */ /* 0x004fe200078e00ff */
[----:B------:R-:W-:-:S02]  /*2010*/  SGXT.U32 R0, R0, 0x6 ;  /* 0x000000060000781a */ /* 0x000fc40000000000 */
[----:B------:R-:W-:Y:S02]  /*2020*/  LOP3.LUT R5, R5, 0xfffffff0, RZ, 0xc0, !PT ;  /* 0xfffffff005057812 */ /* 0x000fe400078ec0ff */
[----:B------:R-:W-:Y:S02]  /*2030*/  LOP3.LUT R20, R20, 0xffffc000, RZ, 0xc0, !PT ;  /* 0xffffc00014147812 */ /* 0x000fe400078ec0ff */
[----:B------:R-:W-:Y:S02]  /*2040*/  PRMT R0, R0, 0x6540, R3 ;  /* 0x0000654000007816 */ /* 0x000fe40000000003 */
[----:B------:R-:W-:Y:S02]  /*2050*/  LOP3.LUT R3, R2, 0xc00, RZ, 0xfc, !PT ;  /* 0x00000c0002037812 */ /* 0x000fe400078efcff */
[----:B------:R-:W-:Y:S02]  /*2060*/  ISETP.GE.AND P0, PT, R28, 0x40, PT ;  /* 0x000000401c00780c */ /* 0x000fe40003f06270 */
[----:B------:R-:W-:-:S02]  /*2070*/  IADD3 R28, R20, R28, -R5 ;  /* 0x0000001c141c7210 */ /* 0x000fc40007ffe805 */
[C---:B------:R-:W-:Y:S02]  /*2080*/  LOP3.LUT R21, R0.reuse, 0x40, RZ, 0xfc, !PT ;  /* 0x0000004000157812 */ /* 0x040fe400078efcff */
[C---:B------:R-:W-:Y:S02]  /*2090*/  LOP3.LUT R5, R0.reuse, 0x80, RZ, 0xfc, !PT ;  /* 0x0000008000057812 */ /* 0x040fe400078efcff */
[----:B---3--:R-:W-:Y:S02]  /*20a0*/  LOP3.LUT R4, R3, 0xff0, RZ, 0xc0, !PT ;  /* 0x00000ff003047812 */ /* 0x008fe400078ec0ff */
[C---:B------:R-:W-:Y:S02]  /*20b0*/  LOP3.LUT R3, R0.reuse, 0xc0, RZ, 0xfc, !PT ;  /* 0x000000c000037812 */ /* 0x040fe400078efcff */
[----:B------:R-:W-:Y:S02]  /*20c0*/  ISETP.LT.AND P3, PT, R0, 0x400, !P0 ;  /* 0x000004000000780c */ /* 0x000fe40004761270 */
[----:B------:R-:W-:-:S02]  /*20d0*/  ISETP.LT.AND P2, PT, R21, 0x400, !P0 ;  /* 0x000004001500780c */ /* 0x000fc40004741270 */
[----:B------:R-:W-:Y:S01]  /*20e0*/  ISETP.LT.AND P1, PT, R5, 0x400, !P0 ;  /* 0x000004000500780c */ /* 0x000fe20004721270 */
[--C-:B------:R-:W-:Y:S01]  /*20f0*/  IMAD R25, R0, 0x10, R28.reuse ;  /* 0x0000001000197824 */ /* 0x100fe200078e021c */
[----:B------:R-:W-:Y:S01]  /*2100*/  ISETP.LT.AND P0, PT, R3, 0x400, !P0 ;  /* 0x000004000300780c */ /* 0x000fe20004701270 */
[--C-:B------:R-:W-:Y:S01]  /*2110*/  IMAD R21, R21, 0x10, R28.reuse ;  /* 0x0000001015157824 */ /* 0x100fe200078e021c */
[----:B------:R-:W-:Y:S01]  /*2120*/  LEA R27, R4, UR4, 0x2 ;  /* 0x00000004041b7c11 */ /* 0x000fe2000f8e10ff */
[----:B------:R-:W-:Y:S02]  /*2130*/  IMAD R23, R5, 0x10, R28 ;  /* 0x0000001005177824 */ /* 0x000fe400078e021c */
[----:B0-----:R-:W-:-:S04]  /*2140*/  IMAD.WIDE R4, R25, 0x4, R6 ;  /* 0x0000000419047825 */ /* 0x001fc800078e0206 */
[--C-:B------:R-:W-:Y:S01]  /*2150*/  IMAD.WIDE R20, R21, 0x4, R6.reuse ;  /* 0x0000000415147825 */ /* 0x100fe200078e0206 */
[----:B-1----:R0:W-:Y:S03]  /*2160*/  @P3 STG.E.128 desc[UR6][R4.64], R16 ;  /* 0x0000001004003986 */ /* 0x0021e6000c101d06 */
[----:B------:R-:W-:Y:S01]  /*2170*/  IMAD.WIDE R22, R23, 0x4, R6 ;  /* 0x0000000417167825 */ /* 0x000fe200078e0206 */
[----:B----4-:R0:W-:Y:S04]  /*2180*/  @P2 STG.E.128 desc[UR6][R20.64], R12 ;  /* 0x0000000c14002986 */ /* 0x0101e8000c101d06 */
[----:B-----5:R0:W-:Y:S01]  /*2190*/  @P1 STG.E.128 desc[UR6][R22.64], R8 ;  /* 0x0000000816001986 */ /* 0x0201e2000c101d06 */
[----:B------:R-:W-:Y:S01]  /*21a0*/  IMAD R27, R2, 0x4, R27 ;  /* 0x00000004021b7824 */ /* 0x000fe200078e021b */
[----:B0-----:R-:W-:Y:S06]  /*21b0*/  @!P0 EXIT ;  /* 0x000000000000894d */ /* 0x001fec0003800000 */
[----:B------:R-:W0:Y:S01]  /*21c0*/  LDS.128 R24, [R27+0x3000] ;  /* 0x003000001b187984 */ /* 0x000e220000000c00 */
[----:B------:R-:W-:-:S04]  /*21d0*/  IMAD R3, R3, 0x10, R28 ;  /* 0x0000001003037824 */ /* 0x000fc800078e021c */
[----:B------:R-:W-:-:S05]  /*21e0*/  IMAD.WIDE R6, R3, 0x4, R6 ;  /* 0x0000000403067825 */ /* 0x000fca00078e0206 */
[----:B0-----:R-:W-:Y:S01]  /*21f0*/  STG.E.128 desc[UR6][R6.64], R24 ;  /* 0x0000001806007986 */ /* 0x001fe2000c101d06 */
[----:B------:R-:W-:Y:S05]  /*2200*/  EXIT ;  /* 0x000000000000794d */ /* 0x000fea0003800000 */
.L_x_0:
[----:B------:R-:W-:-:S00]  /*2210*/  BRA `(.L_x_0) ;  /* 0xfffffffc00fc7947 */ /* 0x000fc0000383ffff */
[----:B------:R-:W-:-:S00]  /*2220*/  NOP ;  /* 0x0000000000007918 */ /* 0x000fc00000000000 */
        /* <DEDUP_REMOVED lines=13> */
.L_x_1:


//--------------------- .nv.global.init           --------------------------
	.section	.nv.global.init,"aw",@progbits
.nv.global.init:
	.type		_$_str,@object
	.size		_$_str,(_$_str_$_2 - _$_str)
_$_str:
        /*0000*/ 	.byte	0x5f, 0x5f, 0x43, 0x55, 0x44, 0x41, 0x5f, 0x46, 0x54, 0x5a, 0x00
	.type		_$_str_$_2,@object
	.size		_$_str_$_2,(.L_1 - _$_str_$_2)
_$_str_$_2:
        /*000b*/ 	.byte	0x5f, 0x5f, 0x43, 0x55, 0x44, 0x41, 0x5f, 0x50, 0x52, 0x45, 0x43, 0x5f, 0x53, 0x51, 0x52, 0x54
        /*001b*/ 	.byte	0x00
.L_1:


//--------------------- .nv.shared.triton_poi_fused__native_batch_norm_legit_no_training_add_rrelu_with_noise_functional_28 --------------------------
	.section	.nv.shared.triton_poi_fused__native_batch_norm_legit_no_training_add_rrelu_with_noise_functional_28,"aw",@nobits
	.sectionflags	@""
	.align	16
	.zero		1024


//--------------------- .nv.constant0.triton_poi_fused__native_batch_norm_legit_no_training_add_rrelu_with_noise_functional_28 --------------------------
	.section	.nv.constant0.triton_poi_fused__native_batch_norm_legit_no_training_add_rrelu_with_noise_functional_28,"a",@progbits
	.sectionflags	@""
	.align	4
.nv.constant0.triton_poi_fused__native_batch_norm_legit_no_training_add_rrelu_with_noise_functional_28:
	.zero		600
